//
// Generated by NVIDIA NVVM Compiler
//
// Compiler Build ID: CL-36424714
// Cuda compilation tools, release 13.0, V13.0.88
// Based on NVVM 20.0.0
//

.version 9.0
.target sm_100
.address_size 64

	// .globl	_Z11sha1_kernelPyy

.visible .entry _Z11sha1_kernelPyy(
	.param .u64 .ptr .align 1 _Z11sha1_kernelPyy_param_0,
	.param .u64 _Z11sha1_kernelPyy_param_1
)
{
	.reg .pred 	%p<4>;
	.reg .b32 	%r<972>;
	.reg .b64 	%rd<30>;

	ld.param.u64 	%rd2, [_Z11sha1_kernelPyy_param_0];
	ld.param.u64 	%rd3, [_Z11sha1_kernelPyy_param_1];
	mov.u32 	%r1, %tid.x;
	cvt.u64.u32 	%rd4, %r1;
	mov.u32 	%r2, %ctaid.x;
	mul.wide.u32 	%rd5, %r2, 1024;
	or.b64  	%rd6, %rd5, %rd4;
	mov.u32 	%r3, %ctaid.y;
	mul.wide.u32 	%rd7, %r3, 1048576;
	shl.b64 	%rd8, %rd3, 32;
	or.b64  	%rd9, %rd7, %rd8;
	or.b64  	%rd1, %rd9, %rd6;
	mul.wide.u32 	%rd10, %r1, 16777216;
	shl.b64 	%rd11, %rd6, 12;
	shr.u64 	%rd12, %rd5, 12;
	cvt.u32.u64 	%r4, %rd6;
	mov.b64 	%rd13, 3840;
	cvt.u32.u64 	%r5, %rd13;
	and.b32  	%r6, %r4, %r5;
	cvt.u32.u64 	%r7, %rd11;
	mov.b64 	%rd14, 983040;
	cvt.u32.u64 	%r8, %rd14;
	and.b32  	%r9, %r7, %r8;
	or.b32  	%r10, %r9, %r6;
	mov.b64 	%rd15, 251658240;
	cvt.u32.u64 	%r11, %rd15;
	cvt.u32.u64 	%r12, %rd10;
	and.b32  	%r13, %r12, %r11;
	or.b32  	%r14, %r10, %r13;
	mov.b64 	%rd16, 15;
	cvt.u32.u64 	%r15, %rd16;
	cvt.u32.u64 	%r16, %rd12;
	and.b32  	%r17, %r16, %r15;
	or.b32  	%r18, %r14, %r17;
	or.b32  	%r19, %r18, 1077952576;
	shr.u64 	%rd17, %rd1, 16;
	shl.b64 	%rd18, %rd1, 8;
	shr.u64 	%rd19, %rd1, 4;
	shr.u64 	%rd20, %rd1, 28;
	cvt.u32.u64 	%r20, %rd17;
	and.b32  	%r21, %r20, %r5;
	cvt.u32.u64 	%r22, %rd19;
	and.b32  	%r23, %r22, %r8;
	or.b32  	%r24, %r23, %r21;
	cvt.u32.u64 	%r25, %rd18;
	and.b32  	%r26, %r25, %r11;
	or.b32  	%r27, %r24, %r26;
	cvt.u32.u64 	%r28, %rd20;
	and.b32  	%r29, %r28, %r15;
	or.b32  	%r30, %r27, %r29;
	or.b32  	%r31, %r30, 1077952576;
	shr.u64 	%rd21, %rd1, 32;
	shr.u64 	%rd22, %rd1, 8;
	shr.u64 	%rd23, %rd1, 20;
	shr.u64 	%rd24, %rd3, 12;
	cvt.u32.u64 	%r32, %rd21;
	and.b32  	%r33, %r32, %r5;
	cvt.u32.u64 	%r34, %rd23;
	and.b32  	%r35, %r34, %r8;
	or.b32  	%r36, %r35, %r33;
	cvt.u32.u64 	%r37, %rd22;
	and.b32  	%r38, %r37, %r11;
	or.b32  	%r39, %r36, %r38;
	cvt.u32.u64 	%r40, %rd24;
	and.b32  	%r41, %r40, %r15;
	or.b32  	%r42, %r39, %r41;
	shr.u64 	%rd25, %rd3, 16;
	shl.b64 	%rd26, %rd3, 8;
	shr.u64 	%rd27, %rd3, 4;
	shr.u64 	%rd28, %rd8, 60;
	cvt.u32.u64 	%r43, %rd25;
	and.b32  	%r44, %r43, %r5;
	cvt.u32.u64 	%r45, %rd27;
	and.b32  	%r46, %r45, %r8;
	or.b32  	%r47, %r46, %r44;
	cvt.u32.u64 	%r48, %rd26;
	and.b32  	%r49, %r48, %r11;
	or.b32  	%r50, %r47, %r49;
	cvt.u32.u64 	%r51, %rd28;
	or.b32  	%r52, %r50, %r51;
	or.b32  	%r53, %r52, 1077952576;
	add.s32 	%r54, %r18, 1438853043;
	shf.l.wrap.b32 	%r55, %r54, %r54, 5;
	add.s32 	%r56, %r55, %r31;
	add.s32 	%r57, %r56, -324817639;
	not.b32 	%r58, %r57;
	and.b32  	%r59, %r54, 1187127028;
	sub.s32 	%r60, -360900468, %r19;
	and.b32  	%r61, %r60, -1860225834;
	or.b32  	%r62, %r59, %r61;
	shf.l.wrap.b32 	%r63, %r57, %r57, 5;
	add.s32 	%r64, %r62, %r63;
	add.s32 	%r65, %r64, %r42;
	add.s32 	%r66, %r65, -320990230;
	shf.l.wrap.b32 	%r67, %r54, %r54, 30;
	and.b32  	%r68, %r57, %r67;
	and.b32  	%r69, %r58, 1187159796;
	or.b32  	%r70, %r68, %r69;
	shf.l.wrap.b32 	%r71, %r66, %r66, 5;
	add.s32 	%r72, %r70, %r71;
	add.s32 	%r73, %r72, %r53;
	add.s32 	%r74, %r73, 732016239;
	shf.l.wrap.b32 	%r75, %r57, %r57, 30;
	and.b32  	%r76, %r66, %r75;
	not.b32 	%r77, %r66;
	and.b32  	%r78, %r67, %r77;
	or.b32  	%r79, %r76, %r78;
	shf.l.wrap.b32 	%r80, %r74, %r74, 5;
	add.s32 	%r81, %r79, %r80;
	add.s32 	%r82, %r81, -511354675;
	shf.l.wrap.b32 	%r83, %r66, %r66, 30;
	and.b32  	%r84, %r74, %r83;
	not.b32 	%r85, %r74;
	and.b32  	%r86, %r75, %r85;
	or.b32  	%r87, %r84, %r86;
	shf.l.wrap.b32 	%r88, %r82, %r82, 5;
	add.s32 	%r89, %r67, %r87;
	add.s32 	%r90, %r89, %r88;
	add.s32 	%r91, %r90, -1698514471;
	shf.l.wrap.b32 	%r92, %r74, %r74, 30;
	and.b32  	%r93, %r82, %r92;
	sub.s32 	%r94, 511354674, %r81;
	and.b32  	%r95, %r83, %r94;
	or.b32  	%r96, %r93, %r95;
	shf.l.wrap.b32 	%r97, %r91, %r91, 5;
	add.s32 	%r98, %r75, %r96;
	add.s32 	%r99, %r98, %r97;
	add.s32 	%r100, %r99, -1698514471;
	shf.l.wrap.b32 	%r101, %r82, %r82, 30;
	and.b32  	%r102, %r91, %r101;
	sub.s32 	%r103, 1698514470, %r90;
	and.b32  	%r104, %r92, %r103;
	or.b32  	%r105, %r102, %r104;
	shf.l.wrap.b32 	%r106, %r100, %r100, 5;
	add.s32 	%r107, %r83, %r105;
	add.s32 	%r108, %r107, %r106;
	add.s32 	%r109, %r108, -1698514471;
	shf.l.wrap.b32 	%r110, %r91, %r91, 30;
	and.b32  	%r111, %r100, %r110;
	sub.s32 	%r112, 1698514470, %r99;
	and.b32  	%r113, %r101, %r112;
	or.b32  	%r114, %r111, %r113;
	shf.l.wrap.b32 	%r115, %r109, %r109, 5;
	add.s32 	%r116, %r92, %r114;
	add.s32 	%r117, %r116, %r115;
	add.s32 	%r118, %r117, 1694661017;
	shf.l.wrap.b32 	%r119, %r100, %r100, 30;
	and.b32  	%r120, %r109, %r119;
	sub.s32 	%r121, 1698514470, %r108;
	and.b32  	%r122, %r110, %r121;
	or.b32  	%r123, %r120, %r122;
	shf.l.wrap.b32 	%r124, %r118, %r118, 5;
	add.s32 	%r125, %r101, %r123;
	add.s32 	%r126, %r125, %r124;
	add.s32 	%r127, %r126, 1518500249;
	shf.l.wrap.b32 	%r128, %r109, %r109, 30;
	and.b32  	%r129, %r118, %r128;
	sub.s32 	%r130, -1694661018, %r117;
	and.b32  	%r131, %r119, %r130;
	or.b32  	%r132, %r129, %r131;
	shf.l.wrap.b32 	%r133, %r127, %r127, 5;
	add.s32 	%r134, %r110, %r132;
	add.s32 	%r135, %r134, %r133;
	add.s32 	%r136, %r135, 1518500249;
	shf.l.wrap.b32 	%r137, %r118, %r118, 30;
	and.b32  	%r138, %r127, %r137;
	not.b32 	%r139, %r127;
	and.b32  	%r140, %r128, %r139;
	or.b32  	%r141, %r138, %r140;
	shf.l.wrap.b32 	%r142, %r136, %r136, 5;
	add.s32 	%r143, %r119, %r141;
	add.s32 	%r144, %r143, %r142;
	add.s32 	%r145, %r144, 1518500249;
	shf.l.wrap.b32 	%r146, %r127, %r127, 30;
	and.b32  	%r147, %r136, %r146;
	not.b32 	%r148, %r136;
	and.b32  	%r149, %r137, %r148;
	or.b32  	%r150, %r147, %r149;
	shf.l.wrap.b32 	%r151, %r145, %r145, 5;
	add.s32 	%r152, %r128, %r150;
	add.s32 	%r153, %r152, %r151;
	add.s32 	%r154, %r153, 1518500249;
	shf.l.wrap.b32 	%r155, %r136, %r136, 30;
	and.b32  	%r156, %r145, %r155;
	not.b32 	%r157, %r145;
	and.b32  	%r158, %r146, %r157;
	or.b32  	%r159, %r156, %r158;
	shf.l.wrap.b32 	%r160, %r154, %r154, 5;
	add.s32 	%r161, %r137, %r159;
	add.s32 	%r162, %r161, %r160;
	add.s32 	%r163, %r162, 1518500249;
	shf.l.wrap.b32 	%r164, %r145, %r145, 30;
	and.b32  	%r165, %r154, %r164;
	not.b32 	%r166, %r154;
	and.b32  	%r167, %r155, %r166;
	or.b32  	%r168, %r165, %r167;
	shf.l.wrap.b32 	%r169, %r163, %r163, 5;
	add.s32 	%r170, %r146, %r168;
	add.s32 	%r171, %r170, %r169;
	add.s32 	%r172, %r171, 1518500249;
	shf.l.wrap.b32 	%r173, %r154, %r154, 30;
	and.b32  	%r174, %r163, %r173;
	not.b32 	%r175, %r163;
	and.b32  	%r176, %r164, %r175;
	or.b32  	%r177, %r174, %r176;
	shf.l.wrap.b32 	%r178, %r172, %r172, 5;
	add.s32 	%r179, %r155, %r177;
	add.s32 	%r180, %r179, %r178;
	add.s32 	%r181, %r180, 1518502049;
	shf.l.wrap.b32 	%r182, %r163, %r163, 30;
	xor.b32  	%r183, %r19, %r42;
	xor.b32  	%r184, %r183, 1254113344;
	shf.l.wrap.b32 	%r185, %r183, %r184, 1;
	and.b32  	%r186, %r172, %r182;
	not.b32 	%r187, %r172;
	and.b32  	%r188, %r173, %r187;
	or.b32  	%r189, %r186, %r188;
	shf.l.wrap.b32 	%r190, %r181, %r181, 5;
	add.s32 	%r191, %r164, %r189;
	add.s32 	%r192, %r191, %r190;
	add.s32 	%r193, %r192, %r185;
	add.s32 	%r194, %r193, 1518500249;
	shf.l.wrap.b32 	%r195, %r172, %r172, 30;
	xor.b32  	%r196, %r53, %r31;
	shf.l.wrap.b32 	%r197, %r196, %r196, 1;
	and.b32  	%r198, %r181, %r195;
	sub.s32 	%r199, -1518502050, %r180;
	and.b32  	%r200, %r182, %r199;
	or.b32  	%r201, %r198, %r200;
	shf.l.wrap.b32 	%r202, %r194, %r194, 5;
	add.s32 	%r203, %r173, %r201;
	add.s32 	%r204, %r203, %r202;
	add.s32 	%r205, %r204, %r197;
	add.s32 	%r206, %r205, 1518500249;
	shf.l.wrap.b32 	%r207, %r181, %r181, 30;
	xor.b32  	%r208, %r42, 1800;
	shf.l.wrap.b32 	%r209, %r42, %r208, 1;
	and.b32  	%r210, %r194, %r207;
	not.b32 	%r211, %r194;
	and.b32  	%r212, %r195, %r211;
	or.b32  	%r213, %r210, %r212;
	shf.l.wrap.b32 	%r214, %r206, %r206, 5;
	add.s32 	%r215, %r182, %r213;
	add.s32 	%r216, %r215, %r214;
	add.s32 	%r217, %r216, %r209;
	add.s32 	%r218, %r217, 1518500249;
	shf.l.wrap.b32 	%r219, %r194, %r194, 30;
	xor.b32  	%r220, %r185, %r53;
	xor.b32  	%r221, %r220, 1077952576;
	shf.l.wrap.b32 	%r222, %r220, %r221, 1;
	and.b32  	%r223, %r206, %r219;
	not.b32 	%r224, %r206;
	and.b32  	%r225, %r207, %r224;
	or.b32  	%r226, %r223, %r225;
	shf.l.wrap.b32 	%r227, %r218, %r218, 5;
	add.s32 	%r228, %r195, %r226;
	add.s32 	%r229, %r228, %r227;
	add.s32 	%r230, %r229, %r222;
	add.s32 	%r231, %r230, 1518500249;
	shf.l.wrap.b32 	%r232, %r206, %r206, 30;
	shl.b32 	%r233, %r197, 1;
	xor.b32  	%r234, %r232, %r219;
	xor.b32  	%r235, %r234, %r218;
	shf.l.wrap.b32 	%r236, %r231, %r231, 5;
	add.s32 	%r237, %r207, %r235;
	add.s32 	%r238, %r237, %r236;
	add.s32 	%r239, %r238, %r233;
	add.s32 	%r240, %r239, 1859775393;
	shf.l.wrap.b32 	%r241, %r218, %r218, 30;
	shf.l.wrap.b32 	%r242, %r42, %r208, 2;
	xor.b32  	%r243, %r241, %r232;
	xor.b32  	%r244, %r243, %r231;
	shf.l.wrap.b32 	%r245, %r240, %r240, 5;
	add.s32 	%r246, %r219, %r244;
	add.s32 	%r247, %r246, %r245;
	add.s32 	%r248, %r247, %r242;
	add.s32 	%r249, %r248, 1859775393;
	shf.l.wrap.b32 	%r250, %r231, %r231, 30;
	xor.b32  	%r251, %r222, 1254113344;
	shf.l.wrap.b32 	%r252, %r222, %r251, 1;
	xor.b32  	%r253, %r250, %r241;
	xor.b32  	%r254, %r253, %r240;
	shf.l.wrap.b32 	%r255, %r249, %r249, 5;
	add.s32 	%r256, %r232, %r254;
	add.s32 	%r257, %r256, %r255;
	add.s32 	%r258, %r257, %r252;
	add.s32 	%r259, %r258, 1859775393;
	shf.l.wrap.b32 	%r260, %r240, %r240, 30;
	xor.b32  	%r261, %r233, 1077954376;
	shf.l.wrap.b32 	%r262, %r233, %r261, 1;
	xor.b32  	%r263, %r260, %r250;
	xor.b32  	%r264, %r263, %r249;
	shf.l.wrap.b32 	%r265, %r259, %r259, 5;
	add.s32 	%r266, %r241, %r264;
	add.s32 	%r267, %r266, %r265;
	add.s32 	%r268, %r267, %r262;
	add.s32 	%r269, %r268, 1859775393;
	shf.l.wrap.b32 	%r270, %r249, %r249, 30;
	xor.b32  	%r271, %r185, %r242;
	xor.b32  	%r272, %r271, 176160768;
	shf.l.wrap.b32 	%r273, %r271, %r272, 1;
	xor.b32  	%r274, %r270, %r260;
	xor.b32  	%r275, %r274, %r259;
	shf.l.wrap.b32 	%r276, %r269, %r269, 5;
	add.s32 	%r277, %r250, %r275;
	add.s32 	%r278, %r277, %r276;
	add.s32 	%r279, %r278, %r273;
	add.s32 	%r280, %r279, 1859775393;
	shf.l.wrap.b32 	%r281, %r259, %r259, 30;
	xor.b32  	%r282, %r197, %r252;
	shf.l.wrap.b32 	%r283, %r252, %r282, 1;
	xor.b32  	%r284, %r281, %r270;
	xor.b32  	%r285, %r284, %r269;
	shf.l.wrap.b32 	%r286, %r280, %r280, 5;
	add.s32 	%r287, %r260, %r285;
	add.s32 	%r288, %r287, %r286;
	add.s32 	%r289, %r288, %r283;
	add.s32 	%r290, %r289, 1859775393;
	shf.l.wrap.b32 	%r291, %r269, %r269, 30;
	xor.b32  	%r292, %r209, %r262;
	shf.l.wrap.b32 	%r293, %r292, %r292, 1;
	xor.b32  	%r294, %r291, %r281;
	xor.b32  	%r295, %r294, %r280;
	shf.l.wrap.b32 	%r296, %r290, %r290, 5;
	add.s32 	%r297, %r270, %r295;
	add.s32 	%r298, %r297, %r296;
	add.s32 	%r299, %r298, %r293;
	add.s32 	%r300, %r299, 1859775393;
	shf.l.wrap.b32 	%r301, %r280, %r280, 30;
	xor.b32  	%r302, %r222, %r273;
	shf.l.wrap.b32 	%r303, %r302, %r302, 1;
	xor.b32  	%r304, %r301, %r291;
	xor.b32  	%r305, %r304, %r290;
	shf.l.wrap.b32 	%r306, %r300, %r300, 5;
	add.s32 	%r307, %r281, %r305;
	add.s32 	%r308, %r307, %r306;
	add.s32 	%r309, %r308, %r303;
	add.s32 	%r310, %r309, 1859775393;
	shf.l.wrap.b32 	%r311, %r290, %r290, 30;
	xor.b32  	%r312, %r233, %r283;
	shf.l.wrap.b32 	%r313, %r312, %r312, 1;
	xor.b32  	%r314, %r311, %r301;
	xor.b32  	%r315, %r314, %r300;
	shf.l.wrap.b32 	%r316, %r310, %r310, 5;
	add.s32 	%r317, %r291, %r315;
	add.s32 	%r318, %r317, %r316;
	add.s32 	%r319, %r318, %r313;
	add.s32 	%r320, %r319, 1859775393;
	shf.l.wrap.b32 	%r321, %r300, %r300, 30;
	xor.b32  	%r322, %r242, %r293;
	xor.b32  	%r323, %r322, 1800;
	shf.l.wrap.b32 	%r324, %r322, %r323, 1;
	xor.b32  	%r325, %r321, %r311;
	xor.b32  	%r326, %r325, %r310;
	shf.l.wrap.b32 	%r327, %r320, %r320, 5;
	add.s32 	%r328, %r301, %r326;
	add.s32 	%r329, %r328, %r327;
	add.s32 	%r330, %r329, %r324;
	add.s32 	%r331, %r330, 1859775393;
	shf.l.wrap.b32 	%r332, %r310, %r310, 30;
	xor.b32  	%r333, %r252, %r303;
	xor.b32  	%r334, %r333, %r185;
	shf.l.wrap.b32 	%r335, %r334, %r334, 1;
	xor.b32  	%r336, %r332, %r321;
	xor.b32  	%r337, %r336, %r320;
	shf.l.wrap.b32 	%r338, %r331, %r331, 5;
	add.s32 	%r339, %r311, %r337;
	add.s32 	%r340, %r339, %r338;
	add.s32 	%r341, %r340, %r335;
	add.s32 	%r342, %r341, 1859775393;
	shf.l.wrap.b32 	%r343, %r320, %r320, 30;
	xor.b32  	%r344, %r262, %r313;
	xor.b32  	%r345, %r344, %r197;
	xor.b32  	%r346, %r345, 1800;
	shf.l.wrap.b32 	%r347, %r344, %r346, 1;
	xor.b32  	%r348, %r343, %r332;
	xor.b32  	%r349, %r348, %r331;
	shf.l.wrap.b32 	%r350, %r342, %r342, 5;
	add.s32 	%r351, %r321, %r349;
	add.s32 	%r352, %r351, %r350;
	add.s32 	%r353, %r352, %r347;
	add.s32 	%r354, %r353, 1859775393;
	shf.l.wrap.b32 	%r355, %r331, %r331, 30;
	xor.b32  	%r356, %r273, %r324;
	xor.b32  	%r357, %r356, %r209;
	xor.b32  	%r358, %r357, %r185;
	shf.l.wrap.b32 	%r359, %r358, %r358, 1;
	xor.b32  	%r360, %r355, %r343;
	xor.b32  	%r361, %r360, %r342;
	shf.l.wrap.b32 	%r362, %r354, %r354, 5;
	add.s32 	%r363, %r332, %r361;
	add.s32 	%r364, %r363, %r362;
	add.s32 	%r365, %r364, %r359;
	add.s32 	%r366, %r365, 1859775393;
	shf.l.wrap.b32 	%r367, %r342, %r342, 30;
	xor.b32  	%r368, %r283, %r335;
	xor.b32  	%r369, %r368, %r222;
	xor.b32  	%r370, %r369, %r197;
	shf.l.wrap.b32 	%r371, %r369, %r370, 1;
	xor.b32  	%r372, %r367, %r355;
	xor.b32  	%r373, %r372, %r354;
	shf.l.wrap.b32 	%r374, %r366, %r366, 5;
	add.s32 	%r375, %r343, %r373;
	add.s32 	%r376, %r375, %r374;
	add.s32 	%r377, %r376, %r371;
	add.s32 	%r378, %r377, 1859775393;
	shf.l.wrap.b32 	%r379, %r354, %r354, 30;
	xor.b32  	%r380, %r293, %r347;
	xor.b32  	%r381, %r380, %r233;
	xor.b32  	%r382, %r381, %r209;
	shf.l.wrap.b32 	%r383, %r382, %r382, 1;
	xor.b32  	%r384, %r379, %r367;
	xor.b32  	%r385, %r384, %r366;
	shf.l.wrap.b32 	%r386, %r378, %r378, 5;
	add.s32 	%r387, %r355, %r385;
	add.s32 	%r388, %r387, %r386;
	add.s32 	%r389, %r388, %r383;
	add.s32 	%r390, %r389, 1859775393;
	shf.l.wrap.b32 	%r391, %r366, %r366, 30;
	xor.b32  	%r392, %r303, %r359;
	xor.b32  	%r393, %r392, %r242;
	xor.b32  	%r394, %r393, %r222;
	shf.l.wrap.b32 	%r395, %r394, %r394, 1;
	xor.b32  	%r396, %r391, %r379;
	xor.b32  	%r397, %r396, %r378;
	shf.l.wrap.b32 	%r398, %r390, %r390, 5;
	add.s32 	%r399, %r367, %r397;
	add.s32 	%r400, %r399, %r398;
	add.s32 	%r401, %r400, %r395;
	add.s32 	%r402, %r401, 1859775393;
	shf.l.wrap.b32 	%r403, %r378, %r378, 30;
	xor.b32  	%r404, %r313, %r371;
	xor.b32  	%r405, %r404, %r252;
	xor.b32  	%r406, %r405, %r233;
	shf.l.wrap.b32 	%r407, %r406, %r406, 1;
	xor.b32  	%r408, %r403, %r391;
	xor.b32  	%r409, %r408, %r390;
	shf.l.wrap.b32 	%r410, %r402, %r402, 5;
	add.s32 	%r411, %r379, %r409;
	add.s32 	%r412, %r411, %r410;
	add.s32 	%r413, %r412, %r407;
	add.s32 	%r414, %r413, 1859775393;
	shf.l.wrap.b32 	%r415, %r390, %r390, 30;
	xor.b32  	%r416, %r324, %r383;
	xor.b32  	%r417, %r416, %r262;
	xor.b32  	%r418, %r417, %r242;
	shf.l.wrap.b32 	%r419, %r418, %r418, 1;
	xor.b32  	%r420, %r415, %r403;
	xor.b32  	%r421, %r420, %r402;
	shf.l.wrap.b32 	%r422, %r414, %r414, 5;
	add.s32 	%r423, %r391, %r421;
	add.s32 	%r424, %r423, %r422;
	add.s32 	%r425, %r424, %r419;
	add.s32 	%r426, %r425, 1859775393;
	shf.l.wrap.b32 	%r427, %r402, %r402, 30;
	xor.b32  	%r428, %r335, %r395;
	xor.b32  	%r429, %r428, %r273;
	xor.b32  	%r430, %r429, %r252;
	shf.l.wrap.b32 	%r431, %r430, %r430, 1;
	xor.b32  	%r432, %r427, %r415;
	xor.b32  	%r433, %r432, %r414;
	shf.l.wrap.b32 	%r434, %r426, %r426, 5;
	add.s32 	%r435, %r403, %r433;
	add.s32 	%r436, %r435, %r434;
	add.s32 	%r437, %r436, %r431;
	add.s32 	%r438, %r437, 1859775393;
	shf.l.wrap.b32 	%r439, %r414, %r414, 30;
	xor.b32  	%r440, %r347, %r407;
	xor.b32  	%r441, %r440, %r283;
	xor.b32  	%r442, %r441, %r262;
	shf.l.wrap.b32 	%r443, %r442, %r442, 1;
	xor.b32  	%r444, %r439, %r427;
	xor.b32  	%r445, %r444, %r426;
	shf.l.wrap.b32 	%r446, %r438, %r438, 5;
	add.s32 	%r447, %r415, %r445;
	add.s32 	%r448, %r447, %r446;
	add.s32 	%r449, %r448, %r443;
	add.s32 	%r450, %r449, 1859775393;
	shf.l.wrap.b32 	%r451, %r426, %r426, 30;
	xor.b32  	%r452, %r359, %r419;
	xor.b32  	%r453, %r452, %r293;
	xor.b32  	%r454, %r453, %r273;
	shf.l.wrap.b32 	%r455, %r454, %r454, 1;
	or.b32  	%r456, %r451, %r439;
	and.b32  	%r457, %r438, %r456;
	and.b32  	%r458, %r451, %r439;
	or.b32  	%r459, %r457, %r458;
	shf.l.wrap.b32 	%r460, %r450, %r450, 5;
	add.s32 	%r461, %r427, %r459;
	add.s32 	%r462, %r461, %r460;
	add.s32 	%r463, %r462, %r455;
	add.s32 	%r464, %r463, -1894007588;
	shf.l.wrap.b32 	%r465, %r438, %r438, 30;
	xor.b32  	%r466, %r371, %r431;
	xor.b32  	%r467, %r466, %r303;
	xor.b32  	%r468, %r467, %r283;
	shf.l.wrap.b32 	%r469, %r468, %r468, 1;
	or.b32  	%r470, %r465, %r451;
	and.b32  	%r471, %r450, %r470;
	and.b32  	%r472, %r465, %r451;
	or.b32  	%r473, %r471, %r472;
	shf.l.wrap.b32 	%r474, %r464, %r464, 5;
	add.s32 	%r475, %r439, %r473;
	add.s32 	%r476, %r475, %r474;
	add.s32 	%r477, %r476, %r469;
	add.s32 	%r478, %r477, -1894007588;
	shf.l.wrap.b32 	%r479, %r450, %r450, 30;
	xor.b32  	%r480, %r383, %r443;
	xor.b32  	%r481, %r480, %r313;
	xor.b32  	%r482, %r481, %r293;
	shf.l.wrap.b32 	%r483, %r482, %r482, 1;
	or.b32  	%r484, %r479, %r465;
	and.b32  	%r485, %r464, %r484;
	and.b32  	%r486, %r479, %r465;
	or.b32  	%r487, %r485, %r486;
	shf.l.wrap.b32 	%r488, %r478, %r478, 5;
	add.s32 	%r489, %r451, %r487;
	add.s32 	%r490, %r489, %r488;
	add.s32 	%r491, %r490, %r483;
	add.s32 	%r492, %r491, -1894007588;
	shf.l.wrap.b32 	%r493, %r464, %r464, 30;
	xor.b32  	%r494, %r395, %r455;
	xor.b32  	%r495, %r494, %r324;
	xor.b32  	%r496, %r495, %r303;
	shf.l.wrap.b32 	%r497, %r496, %r496, 1;
	or.b32  	%r498, %r493, %r479;
	and.b32  	%r499, %r478, %r498;
	and.b32  	%r500, %r493, %r479;
	or.b32  	%r501, %r499, %r500;
	shf.l.wrap.b32 	%r502, %r492, %r492, 5;
	add.s32 	%r503, %r465, %r501;
	add.s32 	%r504, %r503, %r502;
	add.s32 	%r505, %r504, %r497;
	add.s32 	%r506, %r505, -1894007588;
	shf.l.wrap.b32 	%r507, %r478, %r478, 30;
	xor.b32  	%r508, %r407, %r469;
	xor.b32  	%r509, %r508, %r335;
	xor.b32  	%r510, %r509, %r313;
	shf.l.wrap.b32 	%r511, %r510, %r510, 1;
	or.b32  	%r512, %r507, %r493;
	and.b32  	%r513, %r492, %r512;
	and.b32  	%r514, %r507, %r493;
	or.b32  	%r515, %r513, %r514;
	shf.l.wrap.b32 	%r516, %r506, %r506, 5;
	add.s32 	%r517, %r479, %r515;
	add.s32 	%r518, %r517, %r516;
	add.s32 	%r519, %r518, %r511;
	add.s32 	%r520, %r519, -1894007588;
	shf.l.wrap.b32 	%r521, %r492, %r492, 30;
	xor.b32  	%r522, %r419, %r483;
	xor.b32  	%r523, %r522, %r347;
	xor.b32  	%r524, %r523, %r324;
	shf.l.wrap.b32 	%r525, %r524, %r524, 1;
	or.b32  	%r526, %r521, %r507;
	and.b32  	%r527, %r506, %r526;
	and.b32  	%r528, %r521, %r507;
	or.b32  	%r529, %r527, %r528;
	shf.l.wrap.b32 	%r530, %r520, %r520, 5;
	add.s32 	%r531, %r493, %r529;
	add.s32 	%r532, %r531, %r530;
	add.s32 	%r533, %r532, %r525;
	add.s32 	%r534, %r533, -1894007588;
	shf.l.wrap.b32 	%r535, %r506, %r506, 30;
	xor.b32  	%r536, %r431, %r497;
	xor.b32  	%r537, %r536, %r359;
	xor.b32  	%r538, %r537, %r335;
	shf.l.wrap.b32 	%r539, %r538, %r538, 1;
	or.b32  	%r540, %r535, %r521;
	and.b32  	%r541, %r520, %r540;
	and.b32  	%r542, %r535, %r521;
	or.b32  	%r543, %r541, %r542;
	shf.l.wrap.b32 	%r544, %r534, %r534, 5;
	add.s32 	%r545, %r507, %r543;
	add.s32 	%r546, %r545, %r544;
	add.s32 	%r547, %r546, %r539;
	add.s32 	%r548, %r547, -1894007588;
	shf.l.wrap.b32 	%r549, %r520, %r520, 30;
	xor.b32  	%r550, %r443, %r511;
	xor.b32  	%r551, %r550, %r371;
	xor.b32  	%r552, %r551, %r347;
	shf.l.wrap.b32 	%r553, %r552, %r552, 1;
	or.b32  	%r554, %r549, %r535;
	and.b32  	%r555, %r534, %r554;
	and.b32  	%r556, %r549, %r535;
	or.b32  	%r557, %r555, %r556;
	shf.l.wrap.b32 	%r558, %r548, %r548, 5;
	add.s32 	%r559, %r521, %r557;
	add.s32 	%r560, %r559, %r558;
	add.s32 	%r561, %r560, %r553;
	add.s32 	%r562, %r561, -1894007588;
	shf.l.wrap.b32 	%r563, %r534, %r534, 30;
	xor.b32  	%r564, %r455, %r525;
	xor.b32  	%r565, %r564, %r383;
	xor.b32  	%r566, %r565, %r359;
	shf.l.wrap.b32 	%r567, %r566, %r566, 1;
	or.b32  	%r568, %r563, %r549;
	and.b32  	%r569, %r548, %r568;
	and.b32  	%r570, %r563, %r549;
	or.b32  	%r571, %r569, %r570;
	shf.l.wrap.b32 	%r572, %r562, %r562, 5;
	add.s32 	%r573, %r535, %r571;
	add.s32 	%r574, %r573, %r572;
	add.s32 	%r575, %r574, %r567;
	add.s32 	%r576, %r575, -1894007588;
	shf.l.wrap.b32 	%r577, %r548, %r548, 30;
	xor.b32  	%r578, %r469, %r539;
	xor.b32  	%r579, %r578, %r395;
	xor.b32  	%r580, %r579, %r371;
	shf.l.wrap.b32 	%r581, %r580, %r580, 1;
	or.b32  	%r582, %r577, %r563;
	and.b32  	%r583, %r562, %r582;
	and.b32  	%r584, %r577, %r563;
	or.b32  	%r585, %r583, %r584;
	shf.l.wrap.b32 	%r586, %r576, %r576, 5;
	add.s32 	%r587, %r549, %r585;
	add.s32 	%r588, %r587, %r586;
	add.s32 	%r589, %r588, %r581;
	add.s32 	%r590, %r589, -1894007588;
	shf.l.wrap.b32 	%r591, %r562, %r562, 30;
	xor.b32  	%r592, %r483, %r553;
	xor.b32  	%r593, %r592, %r407;
	xor.b32  	%r594, %r593, %r383;
	shf.l.wrap.b32 	%r595, %r594, %r594, 1;
	or.b32  	%r596, %r591, %r577;
	and.b32  	%r597, %r576, %r596;
	and.b32  	%r598, %r591, %r577;
	or.b32  	%r599, %r597, %r598;
	shf.l.wrap.b32 	%r600, %r590, %r590, 5;
	add.s32 	%r601, %r563, %r599;
	add.s32 	%r602, %r601, %r600;
	add.s32 	%r603, %r602, %r595;
	add.s32 	%r604, %r603, -1894007588;
	shf.l.wrap.b32 	%r605, %r576, %r576, 30;
	xor.b32  	%r606, %r497, %r567;
	xor.b32  	%r607, %r606, %r419;
	xor.b32  	%r608, %r607, %r395;
	shf.l.wrap.b32 	%r609, %r608, %r608, 1;
	or.b32  	%r610, %r605, %r591;
	and.b32  	%r611, %r590, %r610;
	and.b32  	%r612, %r605, %r591;
	or.b32  	%r613, %r611, %r612;
	shf.l.wrap.b32 	%r614, %r604, %r604, 5;
	add.s32 	%r615, %r577, %r613;
	add.s32 	%r616, %r615, %r614;
	add.s32 	%r617, %r616, %r609;
	add.s32 	%r618, %r617, -1894007588;
	shf.l.wrap.b32 	%r619, %r590, %r590, 30;
	xor.b32  	%r620, %r511, %r581;
	xor.b32  	%r621, %r620, %r431;
	xor.b32  	%r622, %r621, %r407;
	shf.l.wrap.b32 	%r623, %r622, %r622, 1;
	or.b32  	%r624, %r619, %r605;
	and.b32  	%r625, %r604, %r624;
	and.b32  	%r626, %r619, %r605;
	or.b32  	%r627, %r625, %r626;
	shf.l.wrap.b32 	%r628, %r618, %r618, 5;
	add.s32 	%r629, %r591, %r627;
	add.s32 	%r630, %r629, %r628;
	add.s32 	%r631, %r630, %r623;
	add.s32 	%r632, %r631, -1894007588;
	shf.l.wrap.b32 	%r633, %r604, %r604, 30;
	xor.b32  	%r634, %r525, %r595;
	xor.b32  	%r635, %r634, %r443;
	xor.b32  	%r636, %r635, %r419;
	shf.l.wrap.b32 	%r637, %r636, %r636, 1;
	or.b32  	%r638, %r633, %r619;
	and.b32  	%r639, %r618, %r638;
	and.b32  	%r640, %r633, %r619;
	or.b32  	%r641, %r639, %r640;
	shf.l.wrap.b32 	%r642, %r632, %r632, 5;
	add.s32 	%r643, %r605, %r641;
	add.s32 	%r644, %r643, %r642;
	add.s32 	%r645, %r644, %r637;
	add.s32 	%r646, %r645, -1894007588;
	shf.l.wrap.b32 	%r647, %r618, %r618, 30;
	xor.b32  	%r648, %r539, %r609;
	xor.b32  	%r649, %r648, %r455;
	xor.b32  	%r650, %r649, %r431;
	shf.l.wrap.b32 	%r651, %r650, %r650, 1;
	or.b32  	%r652, %r647, %r633;
	and.b32  	%r653, %r632, %r652;
	and.b32  	%r654, %r647, %r633;
	or.b32  	%r655, %r653, %r654;
	shf.l.wrap.b32 	%r656, %r646, %r646, 5;
	add.s32 	%r657, %r619, %r655;
	add.s32 	%r658, %r657, %r656;
	add.s32 	%r659, %r658, %r651;
	add.s32 	%r660, %r659, -1894007588;
	shf.l.wrap.b32 	%r661, %r632, %r632, 30;
	xor.b32  	%r662, %r553, %r623;
	xor.b32  	%r663, %r662, %r469;
	xor.b32  	%r664, %r663, %r443;
	shf.l.wrap.b32 	%r665, %r664, %r664, 1;
	or.b32  	%r666, %r661, %r647;
	and.b32  	%r667, %r646, %r666;
	and.b32  	%r668, %r661, %r647;
	or.b32  	%r669, %r667, %r668;
	shf.l.wrap.b32 	%r670, %r660, %r660, 5;
	add.s32 	%r671, %r633, %r669;
	add.s32 	%r672, %r671, %r670;
	add.s32 	%r673, %r672, %r665;
	add.s32 	%r674, %r673, -1894007588;
	shf.l.wrap.b32 	%r675, %r646, %r646, 30;
	xor.b32  	%r676, %r567, %r637;
	xor.b32  	%r677, %r676, %r483;
	xor.b32  	%r678, %r677, %r455;
	shf.l.wrap.b32 	%r679, %r678, %r678, 1;
	or.b32  	%r680, %r675, %r661;
	and.b32  	%r681, %r660, %r680;
	and.b32  	%r682, %r675, %r661;
	or.b32  	%r683, %r681, %r682;
	shf.l.wrap.b32 	%r684, %r674, %r674, 5;
	add.s32 	%r685, %r647, %r683;
	add.s32 	%r686, %r685, %r684;
	add.s32 	%r687, %r686, %r679;
	add.s32 	%r688, %r687, -1894007588;
	shf.l.wrap.b32 	%r689, %r660, %r660, 30;
	xor.b32  	%r690, %r581, %r651;
	xor.b32  	%r691, %r690, %r497;
	xor.b32  	%r692, %r691, %r469;
	shf.l.wrap.b32 	%r693, %r692, %r692, 1;
	or.b32  	%r694, %r689, %r675;
	and.b32  	%r695, %r674, %r694;
	and.b32  	%r696, %r689, %r675;
	or.b32  	%r697, %r695, %r696;
	shf.l.wrap.b32 	%r698, %r688, %r688, 5;
	add.s32 	%r699, %r661, %r697;
	add.s32 	%r700, %r699, %r698;
	add.s32 	%r701, %r700, %r693;
	add.s32 	%r702, %r701, -1894007588;
	shf.l.wrap.b32 	%r703, %r674, %r674, 30;
	xor.b32  	%r704, %r595, %r665;
	xor.b32  	%r705, %r704, %r511;
	xor.b32  	%r706, %r705, %r483;
	shf.l.wrap.b32 	%r707, %r706, %r706, 1;
	or.b32  	%r708, %r703, %r689;
	and.b32  	%r709, %r688, %r708;
	and.b32  	%r710, %r703, %r689;
	or.b32  	%r711, %r709, %r710;
	shf.l.wrap.b32 	%r712, %r702, %r702, 5;
	add.s32 	%r713, %r675, %r711;
	add.s32 	%r714, %r713, %r712;
	add.s32 	%r715, %r714, %r707;
	add.s32 	%r716, %r715, -1894007588;
	shf.l.wrap.b32 	%r717, %r688, %r688, 30;
	xor.b32  	%r718, %r609, %r679;
	xor.b32  	%r719, %r718, %r525;
	xor.b32  	%r720, %r719, %r497;
	shf.l.wrap.b32 	%r721, %r720, %r720, 1;
	or.b32  	%r722, %r717, %r703;
	and.b32  	%r723, %r702, %r722;
	and.b32  	%r724, %r717, %r703;
	or.b32  	%r725, %r723, %r724;
	shf.l.wrap.b32 	%r726, %r716, %r716, 5;
	add.s32 	%r727, %r689, %r725;
	add.s32 	%r728, %r727, %r726;
	add.s32 	%r729, %r728, %r721;
	add.s32 	%r730, %r729, -1894007588;
	shf.l.wrap.b32 	%r731, %r702, %r702, 30;
	xor.b32  	%r732, %r623, %r693;
	xor.b32  	%r733, %r732, %r539;
	xor.b32  	%r734, %r733, %r511;
	shf.l.wrap.b32 	%r735, %r734, %r734, 1;
	xor.b32  	%r736, %r731, %r717;
	xor.b32  	%r737, %r736, %r716;
	shf.l.wrap.b32 	%r738, %r730, %r730, 5;
	add.s32 	%r739, %r703, %r737;
	add.s32 	%r740, %r739, %r738;
	add.s32 	%r741, %r740, %r735;
	add.s32 	%r742, %r741, -899497514;
	shf.l.wrap.b32 	%r743, %r716, %r716, 30;
	xor.b32  	%r744, %r637, %r707;
	xor.b32  	%r745, %r744, %r553;
	xor.b32  	%r746, %r745, %r525;
	shf.l.wrap.b32 	%r747, %r746, %r746, 1;
	xor.b32  	%r748, %r743, %r731;
	xor.b32  	%r749, %r748, %r730;
	shf.l.wrap.b32 	%r750, %r742, %r742, 5;
	add.s32 	%r751, %r717, %r749;
	add.s32 	%r752, %r751, %r750;
	add.s32 	%r753, %r752, %r747;
	add.s32 	%r754, %r753, -899497514;
	shf.l.wrap.b32 	%r755, %r730, %r730, 30;
	xor.b32  	%r756, %r651, %r721;
	xor.b32  	%r757, %r756, %r567;
	xor.b32  	%r758, %r757, %r539;
	shf.l.wrap.b32 	%r759, %r758, %r758, 1;
	xor.b32  	%r760, %r755, %r743;
	xor.b32  	%r761, %r760, %r742;
	shf.l.wrap.b32 	%r762, %r754, %r754, 5;
	add.s32 	%r763, %r731, %r761;
	add.s32 	%r764, %r763, %r762;
	add.s32 	%r765, %r764, %r759;
	add.s32 	%r766, %r765, -899497514;
	shf.l.wrap.b32 	%r767, %r742, %r742, 30;
	xor.b32  	%r768, %r665, %r735;
	xor.b32  	%r769, %r768, %r581;
	xor.b32  	%r770, %r769, %r553;
	shf.l.wrap.b32 	%r771, %r770, %r770, 1;
	xor.b32  	%r772, %r767, %r755;
	xor.b32  	%r773, %r772, %r754;
	shf.l.wrap.b32 	%r774, %r766, %r766, 5;
	add.s32 	%r775, %r743, %r773;
	add.s32 	%r776, %r775, %r774;
	add.s32 	%r777, %r776, %r771;
	add.s32 	%r778, %r777, -899497514;
	shf.l.wrap.b32 	%r779, %r754, %r754, 30;
	xor.b32  	%r780, %r679, %r747;
	xor.b32  	%r781, %r780, %r595;
	xor.b32  	%r782, %r781, %r567;
	shf.l.wrap.b32 	%r783, %r782, %r782, 1;
	xor.b32  	%r784, %r779, %r767;
	xor.b32  	%r785, %r784, %r766;
	shf.l.wrap.b32 	%r786, %r778, %r778, 5;
	add.s32 	%r787, %r755, %r785;
	add.s32 	%r788, %r787, %r786;
	add.s32 	%r789, %r788, %r783;
	add.s32 	%r790, %r789, -899497514;
	shf.l.wrap.b32 	%r791, %r766, %r766, 30;
	xor.b32  	%r792, %r693, %r759;
	xor.b32  	%r793, %r792, %r609;
	xor.b32  	%r794, %r793, %r581;
	shf.l.wrap.b32 	%r795, %r794, %r794, 1;
	xor.b32  	%r796, %r791, %r779;
	xor.b32  	%r797, %r796, %r778;
	shf.l.wrap.b32 	%r798, %r790, %r790, 5;
	add.s32 	%r799, %r767, %r797;
	add.s32 	%r800, %r799, %r798;
	add.s32 	%r801, %r800, %r795;
	add.s32 	%r802, %r801, -899497514;
	shf.l.wrap.b32 	%r803, %r778, %r778, 30;
	xor.b32  	%r804, %r707, %r771;
	xor.b32  	%r805, %r804, %r623;
	xor.b32  	%r806, %r805, %r595;
	shf.l.wrap.b32 	%r807, %r806, %r806, 1;
	xor.b32  	%r808, %r803, %r791;
	xor.b32  	%r809, %r808, %r790;
	shf.l.wrap.b32 	%r810, %r802, %r802, 5;
	add.s32 	%r811, %r779, %r809;
	add.s32 	%r812, %r811, %r810;
	add.s32 	%r813, %r812, %r807;
	add.s32 	%r814, %r813, -899497514;
	shf.l.wrap.b32 	%r815, %r790, %r790, 30;
	xor.b32  	%r816, %r721, %r783;
	xor.b32  	%r817, %r816, %r637;
	xor.b32  	%r818, %r817, %r609;
	shf.l.wrap.b32 	%r819, %r818, %r818, 1;
	xor.b32  	%r820, %r815, %r803;
	xor.b32  	%r821, %r820, %r802;
	shf.l.wrap.b32 	%r822, %r814, %r814, 5;
	add.s32 	%r823, %r791, %r821;
	add.s32 	%r824, %r823, %r822;
	add.s32 	%r825, %r824, %r819;
	add.s32 	%r826, %r825, -899497514;
	shf.l.wrap.b32 	%r827, %r802, %r802, 30;
	xor.b32  	%r828, %r735, %r795;
	xor.b32  	%r829, %r828, %r651;
	xor.b32  	%r830, %r829, %r623;
	shf.l.wrap.b32 	%r831, %r830, %r830, 1;
	xor.b32  	%r832, %r827, %r815;
	xor.b32  	%r833, %r832, %r814;
	shf.l.wrap.b32 	%r834, %r826, %r826, 5;
	add.s32 	%r835, %r803, %r833;
	add.s32 	%r836, %r835, %r834;
	add.s32 	%r837, %r836, %r831;
	add.s32 	%r838, %r837, -899497514;
	shf.l.wrap.b32 	%r839, %r814, %r814, 30;
	xor.b32  	%r840, %r747, %r807;
	xor.b32  	%r841, %r840, %r665;
	xor.b32  	%r842, %r841, %r637;
	shf.l.wrap.b32 	%r843, %r842, %r842, 1;
	xor.b32  	%r844, %r839, %r827;
	xor.b32  	%r845, %r844, %r826;
	shf.l.wrap.b32 	%r846, %r838, %r838, 5;
	add.s32 	%r847, %r815, %r845;
	add.s32 	%r848, %r847, %r846;
	add.s32 	%r849, %r848, %r843;
	add.s32 	%r850, %r849, -899497514;
	shf.l.wrap.b32 	%r851, %r826, %r826, 30;
	xor.b32  	%r852, %r759, %r819;
	xor.b32  	%r853, %r852, %r679;
	xor.b32  	%r854, %r853, %r651;
	shf.l.wrap.b32 	%r855, %r854, %r854, 1;
	xor.b32  	%r856, %r851, %r839;
	xor.b32  	%r857, %r856, %r838;
	shf.l.wrap.b32 	%r858, %r850, %r850, 5;
	add.s32 	%r859, %r827, %r857;
	add.s32 	%r860, %r859, %r858;
	add.s32 	%r861, %r860, %r855;
	add.s32 	%r862, %r861, -899497514;
	shf.l.wrap.b32 	%r863, %r838, %r838, 30;
	xor.b32  	%r864, %r771, %r831;
	xor.b32  	%r865, %r864, %r693;
	xor.b32  	%r866, %r865, %r665;
	shf.l.wrap.b32 	%r867, %r866, %r866, 1;
	xor.b32  	%r868, %r863, %r851;
	xor.b32  	%r869, %r868, %r850;
	shf.l.wrap.b32 	%r870, %r862, %r862, 5;
	add.s32 	%r871, %r839, %r869;
	add.s32 	%r872, %r871, %r870;
	add.s32 	%r873, %r872, %r867;
	add.s32 	%r874, %r873, -899497514;
	shf.l.wrap.b32 	%r875, %r850, %r850, 30;
	xor.b32  	%r876, %r783, %r843;
	xor.b32  	%r877, %r876, %r707;
	xor.b32  	%r878, %r877, %r679;
	shf.l.wrap.b32 	%r879, %r878, %r878, 1;
	xor.b32  	%r880, %r875, %r863;
	xor.b32  	%r881, %r880, %r862;
	shf.l.wrap.b32 	%r882, %r874, %r874, 5;
	add.s32 	%r883, %r851, %r881;
	add.s32 	%r884, %r883, %r882;
	add.s32 	%r885, %r884, %r879;
	add.s32 	%r886, %r885, -899497514;
	shf.l.wrap.b32 	%r887, %r862, %r862, 30;
	xor.b32  	%r888, %r795, %r855;
	xor.b32  	%r889, %r888, %r721;
	xor.b32  	%r890, %r889, %r693;
	shf.l.wrap.b32 	%r891, %r890, %r890, 1;
	xor.b32  	%r892, %r887, %r875;
	xor.b32  	%r893, %r892, %r874;
	shf.l.wrap.b32 	%r894, %r886, %r886, 5;
	add.s32 	%r895, %r863, %r893;
	add.s32 	%r896, %r895, %r894;
	add.s32 	%r897, %r896, %r891;
	add.s32 	%r898, %r897, -899497514;
	shf.l.wrap.b32 	%r899, %r874, %r874, 30;
	xor.b32  	%r900, %r807, %r867;
	xor.b32  	%r901, %r900, %r735;
	xor.b32  	%r902, %r901, %r707;
	shf.l.wrap.b32 	%r903, %r902, %r902, 1;
	xor.b32  	%r904, %r899, %r887;
	xor.b32  	%r905, %r904, %r886;
	shf.l.wrap.b32 	%r906, %r898, %r898, 5;
	add.s32 	%r907, %r875, %r905;
	add.s32 	%r908, %r907, %r906;
	add.s32 	%r909, %r908, %r903;
	add.s32 	%r910, %r909, -899497514;
	shf.l.wrap.b32 	%r911, %r886, %r886, 30;
	xor.b32  	%r912, %r819, %r879;
	xor.b32  	%r913, %r912, %r747;
	xor.b32  	%r914, %r913, %r721;
	shf.l.wrap.b32 	%r915, %r914, %r914, 1;
	xor.b32  	%r916, %r911, %r899;
	xor.b32  	%r917, %r916, %r898;
	shf.l.wrap.b32 	%r918, %r910, %r910, 5;
	add.s32 	%r919, %r887, %r917;
	add.s32 	%r920, %r919, %r918;
	add.s32 	%r921, %r920, %r915;
	add.s32 	%r922, %r921, -899497514;
	shf.l.wrap.b32 	%r923, %r898, %r898, 30;
	xor.b32  	%r924, %r831, %r891;
	xor.b32  	%r925, %r924, %r759;
	xor.b32  	%r926, %r925, %r735;
	shf.l.wrap.b32 	%r927, %r926, %r926, 1;
	xor.b32  	%r928, %r923, %r911;
	xor.b32  	%r929, %r928, %r910;
	shf.l.wrap.b32 	%r930, %r922, %r922, 5;
	add.s32 	%r931, %r899, %r929;
	add.s32 	%r932, %r931, %r930;
	add.s32 	%r933, %r932, %r927;
	add.s32 	%r934, %r933, -899497514;
	shf.l.wrap.b32 	%r935, %r910, %r910, 30;
	xor.b32  	%r936, %r843, %r903;
	xor.b32  	%r937, %r936, %r771;
	xor.b32  	%r938, %r937, %r747;
	shf.l.wrap.b32 	%r939, %r938, %r938, 1;
	xor.b32  	%r940, %r935, %r923;
	xor.b32  	%r941, %r940, %r922;
	shf.l.wrap.b32 	%r942, %r934, %r934, 5;
	add.s32 	%r943, %r911, %r941;
	add.s32 	%r944, %r943, %r942;
	add.s32 	%r945, %r944, %r939;
	add.s32 	%r946, %r945, -899497514;
	shf.l.wrap.b32 	%r947, %r922, %r922, 30;
	xor.b32  	%r948, %r855, %r915;
	xor.b32  	%r949, %r948, %r783;
	xor.b32  	%r950, %r949, %r759;
	shf.l.wrap.b32 	%r951, %r950, %r950, 1;
	xor.b32  	%r952, %r947, %r935;
	xor.b32  	%r953, %r952, %r934;
	shf.l.wrap.b32 	%r954, %r946, %r946, 5;
	add.s32 	%r955, %r923, %r953;
	add.s32 	%r956, %r955, %r954;
	add.s32 	%r957, %r956, %r951;
	add.s32 	%r959, %r957, -899497514;
	shf.l.wrap.b32 	%r960, %r934, %r934, 30;
	xor.b32  	%r961, %r867, %r927;
	xor.b32  	%r962, %r961, %r795;
	xor.b32  	%r963, %r962, %r771;
	shf.l.wrap.b32 	%r964, %r963, %r963, 1;
	xor.b32  	%r965, %r960, %r947;
	xor.b32  	%r966, %r965, %r946;
	shf.l.wrap.b32 	%r967, %r959, %r959, 5;
	add.s32 	%r968, %r935, %r966;
	add.s32 	%r969, %r968, %r967;
	add.s32 	%r970, %r969, %r964;
	add.s32 	%r971, %r957, 249533745;
	setp.ne.s32 	%p1, %r970, 445825625;
	setp.gt.u32 	%p2, %r971, 65535;
	or.pred  	%p3, %p1, %p2;
	@%p3 bra 	$L__BB0_2;
	cvta.to.global.u64 	%rd29, %rd2;
	st.global.u64 	[%rd29], %rd1;
$L__BB0_2:
	ret;

}


// ===== COMPILED SASS (sm_100) =====

	.target	sm_100

	.elftype	@"ET_EXEC"


//--------------------- .note.nv.tkinfo           --------------------------
	.section	.note.nv.tkinfo,"",@"SHT_NOTE"
	.sectionflags	@"SHF_NOTE_NV_TKINFO"
	.tkinfo
        /*0018*/ 	.word	0x00000002
        /*0030*/ 	.string	""
        /*0030*/ 	.string	"ptxas"
        /*0030*/ 	.string	"Cuda compilation tools, release 13.0, V13.0.88"
        /*0030*/ 	.string	"Build cuda_13.0.r13.0/compiler.36424714_0"
        /*0030*/ 	.string	"-arch sm_100 -m 64 "



//--------------------- .note.nv.cuinfo           --------------------------
	.section	.note.nv.cuinfo,"",@"SHT_NOTE"
	.sectionflags	@"SHF_NOTE_NV_CUINFO"
        /*0018*/ 	.short	0x0002
        /*001a*/ 	.short	0x0064
        /*001c*/ 	.short	0x0082
	.zero		2


//--------------------- .nv.info                  --------------------------
	.section	.nv.info,"",@"SHT_CUDA_INFO"
	.align	4


	//----- nvinfo : EIATTR_REGCOUNT
	.align		4
        /*0000*/ 	.byte	0x04, 0x2f
        /*0002*/ 	.short	(.L_1 - .L_0)
	.align		4
.L_0:
        /*0004*/ 	.word	index@(_Z11sha1_kernelPyy)
        /*0008*/ 	.word	0x00000020


	//----- nvinfo : EIATTR_FRAME_SIZE
	.align		4
.L_1:
        /*000c*/ 	.byte	0x04, 0x11
        /*000e*/ 	.short	(.L_3 - .L_2)
	.align		4
.L_2:
        /*0010*/ 	.word	index@(_Z11sha1_kernelPyy)
        /*0014*/ 	.word	0x00000000


	//----- nvinfo : EIATTR_MIN_STACK_SIZE
	.align		4
.L_3:
        /*0018*/ 	.byte	0x04, 0x12
        /*001a*/ 	.short	(.L_5 - .L_4)
	.align		4
.L_4:
        /*001c*/ 	.word	index@(_Z11sha1_kernelPyy)
        /*0020*/ 	.word	0x00000000
.L_5:


//--------------------- .nv.compat                --------------------------
	.section	.nv.compat,"",@"SHT_CUDA_COMPAT_INFO"
	.align	4
        /*0000*/ 	.byte	0x02, 0x09, 0x00, 0x00, 0x02, 0x02, 0x01, 0x00, 0x02, 0x05, 0x05, 0x00, 0x03, 0x07, 0x01, 0x01
        /*0010*/ 	.byte	0x02, 0x03, 0x00, 0x00, 0x02, 0x06, 0x01, 0x00, 0x04, 0x0b, 0x08, 0x00, 0x09, 0x00, 0x00, 0x00
        /*0020*/ 	.byte	0x00, 0x00, 0x00, 0x00


//--------------------- .nv.info._Z11sha1_kernelPyy --------------------------
	.section	.nv.info._Z11sha1_kernelPyy,"",@"SHT_CUDA_INFO"
	.sectionflags	@""
	.align	4


	//----- nvinfo : EIATTR_CUDA_API_VERSION
	.align		4
        /*0000*/ 	.byte	0x04, 0x37
        /*0002*/ 	.short	(.L_7 - .L_6)
.L_6:
        /*0004*/ 	.word	0x00000082


	//----- nvinfo : EIATTR_KPARAM_INFO
	.align		4
.L_7:
        /*0008*/ 	.byte	0x04, 0x17
        /*000a*/ 	.short	(.L_9 - .L_8)
.L_8:
        /*000c*/ 	.word	0x00000000
        /*0010*/ 	.short	0x0001
        /*0012*/ 	.short	0x0008
        /*0014*/ 	.byte	0x00, 0xf0, 0x21, 0x00


	//----- nvinfo : EIATTR_KPARAM_INFO
	.align		4
.L_9:
        /*0018*/ 	.byte	0x04, 0x17
        /*001a*/ 	.short	(.L_11 - .L_10)
.L_10:
        /*001c*/ 	.word	0x00000000
        /*0020*/ 	.short	0x0000
        /*0022*/ 	.short	0x0000
        /*0024*/ 	.byte	0x00, 0xf5, 0x21, 0x00


	//----- nvinfo : EIATTR_SPARSE_MMA_MASK
	.align		4
.L_11:
        /*0028*/ 	.byte	0x03, 0x50
        /*002a*/ 	.short	0x0000


	//----- nvinfo : EIATTR_MAXREG_COUNT
	.align		4
        /*002c*/ 	.byte	0x03, 0x1b
        /*002e*/ 	.short	0x00ff


	//----- nvinfo : EIATTR_MERCURY_ISA_VERSION
	.align		4
        /*0030*/ 	.byte	0x03, 0x5f
        /*0032*/ 	.short	0x0101


	//----- nvinfo : EIATTR_VRC_CTA_INIT_COUNT
	.align		4
        /*0034*/ 	.byte	0x02, 0x4a
	.zero		1
	.zero		1


	//----- nvinfo : EIATTR_EXIT_INSTR_OFFSETS
	.align		4
        /*0038*/ 	.byte	0x04, 0x1c
        /*003a*/ 	.short	(.L_13 - .L_12)


	//   ....[0]....
.L_12:
        /*003c*/ 	.word	0x00002730


	//   ....[1]....
        /*0040*/ 	.word	0x00002770


	//----- nvinfo : EIATTR_CBANK_PARAM_SIZE
	.align		4
.L_13:
        /*0044*/ 	.byte	0x03, 0x19
        /*0046*/ 	.short	0x0010


	//----- nvinfo : EIATTR_PARAM_CBANK
	.align		4
        /*0048*/ 	.byte	0x04, 0x0a
        /*004a*/ 	.short	(.L_15 - .L_14)
	.align		4
.L_14:
        /*004c*/ 	.word	index@(.nv.constant0._Z11sha1_kernelPyy)
        /*0050*/ 	.short	0x0380
        /*0052*/ 	.short	0x0010


	//----- nvinfo : EIATTR_SW_WAR
	.align		4
.L_15:
        /*0054*/ 	.byte	0x04, 0x36
        /*0056*/ 	.short	(.L_17 - .L_16)
.L_16:
        /*0058*/ 	.word	0x00000008
.L_17:


//--------------------- .nv.callgraph             --------------------------
	.section	.nv.callgraph,"",@"SHT_CUDA_CALLGRAPH"
	.align	4
	.sectionentsize	8
	.align		4
        /*0000*/ 	.word	0x00000000
	.align		4
        /*0004*/ 	.word	0xffffffff
	.align		4
        /*0008*/ 	.word	0x00000000
	.align		4
        /*000c*/ 	.word	0xfffffffe
	.align		4
        /*0010*/ 	.word	0x00000000
	.align		4
        /*0014*/ 	.word	0xfffffffd
	.align		4
        /*0018*/ 	.word	0x00000000
	.align		4
        /*001c*/ 	.word	0xfffffffc


//--------------------- .text._Z11sha1_kernelPyy  --------------------------
	.section	.text._Z11sha1_kernelPyy,"ax",@progbits
	.align	128
        .global         _Z11sha1_kernelPyy
        .type           _Z11sha1_kernelPyy,@function
        .size           _Z11sha1_kernelPyy,(.L_x_1 - _Z11sha1_kernelPyy)
        .other          _Z11sha1_kernelPyy,@"STO_CUDA_ENTRY STV_DEFAULT"
_Z11sha1_kernelPyy:
.text._Z11sha1_kernelPyy:
[----:B------:R-:W-:Y:S01]  /*0000*/  LDC R1, c[0x0][0x37c] ;  /* 0x0000df00ff017b82 */ /* 0x000fe20000000800 */
[----:B------:R-:W0:Y:S07]  /*0010*/  S2R R6, SR_CTAID.X ;  /* 0x0000000000067919 */ /* 0x000e2e0000002500 */
[----:B------:R-:W1:Y:S01]  /*0020*/  S2UR UR4, SR_CTAID.Y ;  /* 0x00000000000479c3 */ /* 0x000e620000002600 */
[----:B------:R-:W2:Y:S07]  /*0030*/  S2R R9, SR_TID.X ;  /* 0x0000000000097919 */ /* 0x000eae0000002100 */
[----:B------:R-:W3:Y:S01]  /*0040*/  LDC.64 R4, c[0x0][0x388] ;  /* 0x0000e200ff047b82 */ /* 0x000ee20000000a00 */
[----:B-1----:R-:W-:Y:S01]  /*0050*/  UIMAD.WIDE.U32 UR4, UR4, 0x100000, URZ ;  /* 0x00100000040478a5 */ /* 0x002fe2000f8e00ff */
[----:B0-----:R-:W-:-:S04]  /*0060*/  IMAD.WIDE.U32 R6, R6, 0x400, RZ ;  /* 0x0000040006067825 */ /* 0x001fc800078e00ff */
[----:B--2---:R-:W-:Y:S01]  /*0070*/  IMAD.SHL.U32 R0, R9, 0x1000000, RZ ;  /* 0x0100000009007824 */ /* 0x004fe200078e00ff */
[C---:B------:R-:W-:Y:S02]  /*0080*/  LOP3.LUT R11, R6.reuse, R9, RZ, 0xfc, !PT ;  /* 0x00000009060b7212 */ /* 0x040fe400078efcff */
[C-C-:B------:R-:W-:Y:S02]  /*0090*/  LOP3.LUT R8, R6.reuse, 0xf00, R9.reuse, 0xc8, !PT ;  /* 0x00000f0006087812 */ /* 0x140fe400078ec809 */
[C---:B------:R-:W-:Y:S01]  /*00a0*/  LOP3.LUT R2, R6.reuse, UR4, R9, 0xfe, !PT ;  /* 0x0000000406027c12 */ /* 0x040fe2000f8efe09 */
[----:B------:R-:W-:Y:S01]  /*00b0*/  IMAD.SHL.U32 R11, R11, 0x1000, RZ ;  /* 0x000010000b0b7824 */ /* 0x000fe200078e00ff */
[----:B---3--:R-:W-:Y:S02]  /*00c0*/  LOP3.LUT R3, R7, UR5, R4, 0xfe, !PT ;  /* 0x0000000507037c12 */ /* 0x008fe4000f8efe04 */
[----:B------:R-:W-:Y:S02]  /*00d0*/  SHF.R.U64 R7, R6, 0xc, R7 ;  /* 0x0000000c06077819 */ /* 0x000fe40000001207 */
[----:B------:R-:W-:-:S02]  /*00e0*/  LOP3.LUT R9, R8, 0xf0000, R11, 0xf8, !PT ;  /* 0x000f000008097812 */ /* 0x000fc400078ef80b */
[C-C-:B------:R-:W-:Y:S02]  /*00f0*/  SHF.R.U64 R10, R2.reuse, 0x4, R3.reuse ;  /* 0x00000004020a7819 */ /* 0x140fe40000001203 */
[----:B------:R-:W-:Y:S01]  /*0100*/  LOP3.LUT R0, R9, 0xf000000, R0, 0xf8, !PT ;  /* 0x0f00000009007812 */ /* 0x000fe200078ef800 */
[C---:B------:R-:W-:Y:S01]  /*0110*/  IMAD.SHL.U32 R9, R2.reuse, 0x100, RZ ;  /* 0x0000010002097824 */ /* 0x040fe200078e00ff */
[----:B------:R-:W-:Y:S02]  /*0120*/  SHF.R.U64 R11, R2, 0x10, R3 ;  /* 0x00000010020b7819 */ /* 0x000fe40000001203 */
[----:B------:R-:W-:Y:S02]  /*0130*/  LOP3.LUT R8, R10, 0xf0000, RZ, 0xc0, !PT ;  /* 0x000f00000a087812 */ /* 0x000fe400078ec0ff */
[----:B------:R-:W-:Y:S02]  /*0140*/  LOP3.LUT R7, R0, 0xf, R7, 0xf8, !PT ;  /* 0x0000000f00077812 */ /* 0x000fe400078ef807 */
[----:B------:R-:W-:-:S02]  /*0150*/  LOP3.LUT R8, R8, 0xf00, R11, 0xf8, !PT ;  /* 0x00000f0008087812 */ /* 0x000fc400078ef80b */
[C---:B------:R-:W-:Y:S01]  /*0160*/  LOP3.LUT R0, R7.reuse, 0x40404040, RZ, 0xfc, !PT ;  /* 0x4040404007007812 */ /* 0x040fe200078efcff */
[----:B------:R-:W-:Y:S01]  /*0170*/  VIADD R11, R7, 0x55c327b3 ;  /* 0x55c327b3070b7836 */ /* 0x000fe20000000000 */
[----:B------:R-:W-:Y:S02]  /*0180*/  LOP3.LUT R8, R8, 0xf000000, R9, 0xf8, !PT ;  /* 0x0f00000008087812 */ /* 0x000fe400078ef809 */
[----:B------:R-:W-:Y:S02]  /*0190*/  SHF.R.U64 R15, R2, 0x1c, R3 ;  /* 0x0000001c020f7819 */ /* 0x000fe40000001203 */
[----:B------:R-:W-:Y:S02]  /*01a0*/  IADD3 R13, PT, PT, -R0, -0x1582e774, RZ ;  /* 0xea7d188c000d7810 */ /* 0x000fe40007ffe1ff */
[----:B------:R-:W-:Y:S02]  /*01b0*/  LOP3.LUT R0, R8, 0xf, R15, 0xf8, !PT ;  /* 0x0000000f08007812 */ /* 0x000fe400078ef80f */
[----:B------:R-:W-:-:S02]  /*01c0*/  SHF.R.U64 R9, R2, 0x14, R3 ;  /* 0x0000001402097819 */ /* 0x000fc40000001203 */
[----:B------:R-:W-:Y:S02]  /*01d0*/  LOP3.LUT R6, R11, 0x46c21ef4, RZ, 0xc0, !PT ;  /* 0x46c21ef40b067812 */ /* 0x000fe400078ec0ff */
[----:B------:R-:W-:Y:S02]  /*01e0*/  LOP3.LUT R0, R0, 0x40404040, RZ, 0xfc, !PT ;  /* 0x4040404000007812 */ /* 0x000fe400078efcff */
[----:B------:R-:W-:Y:S02]  /*01f0*/  LOP3.LUT R9, R9, 0xf0000, RZ, 0xc0, !PT ;  /* 0x000f000009097812 */ /* 0x000fe400078ec0ff */
[----:B------:R-:W-:Y:S02]  /*0200*/  LOP3.LUT R13, R6, 0x911f34d6, R13, 0xf8, !PT ;  /* 0x911f34d6060d7812 */ /* 0x000fe400078ef80d */
[----:B------:R-:W-:Y:S02]  /*0210*/  SHF.R.U64 R8, R4, 0x4, R5 ;  /* 0x0000000404087819 */ /* 0x000fe40000001205 */
[----:B------:R-:W-:-:S02]  /*0220*/  LEA.HI R10, R11, R0, R11, 0x5 ;  /* 0x000000000b0a7211 */ /* 0x000fc400078f280b */
[--C-:B------:R-:W-:Y:S02]  /*0230*/  SHF.R.U64 R6, R2, 0x8, R3.reuse ;  /* 0x0000000802067819 */ /* 0x100fe40000001203 */
[----:B------:R-:W-:Y:S01]  /*0240*/  LOP3.LUT R9, R9, 0xf00, R3, 0xf8, !PT ;  /* 0x00000f0009097812 */ /* 0x000fe200078ef803 */
[----:B------:R-:W-:Y:S01]  /*0250*/  VIADD R10, R10, 0xeca3ad19 ;  /* 0xeca3ad190a0a7836 */ /* 0x000fe20000000000 */
[--C-:B------:R-:W-:Y:S02]  /*0260*/  SHF.R.U64 R15, R4, 0x10, R5.reuse ;  /* 0x00000010040f7819 */ /* 0x100fe40000001205 */
[----:B------:R-:W-:Y:S02]  /*0270*/  LOP3.LUT R8, R8, 0xf0000, RZ, 0xc0, !PT ;  /* 0x000f000008087812 */ /* 0x000fe400078ec0ff */
[----:B------:R-:W-:Y:S02]  /*0280*/  LOP3.LUT R6, R9, 0xf000000, R6, 0xf8, !PT ;  /* 0x0f00000009067812 */ /* 0x000fe400078ef806 */
[C---:B------:R-:W-:Y:S01]  /*0290*/  SHF.R.U64 R9, R4.reuse, 0xc, R5 ;  /* 0x0000000c04097819 */ /* 0x040fe20000001205 */
[----:B------:R-:W-:Y:S01]  /*02a0*/  IMAD.SHL.U32 R5, R4, 0x100, RZ ;  /* 0x0000010004057824 */ /* 0x000fe200078e00ff */
[----:B------:R-:W-:-:S02]  /*02b0*/  LOP3.LUT R8, R8, 0xf00, R15, 0xf8, !PT ;  /* 0x00000f0008087812 */ /* 0x000fc400078ef80f */
[----:B------:R-:W-:Y:S02]  /*02c0*/  LOP3.LUT R6, R6, 0xf, R9, 0xf8, !PT ;  /* 0x0000000f06067812 */ /* 0x000fe400078ef809 */
[----:B------:R-:W-:Y:S02]  /*02d0*/  SHF.L.W.U32.HI R11, R11, 0x1e, R11 ;  /* 0x0000001e0b0b7819 */ /* 0x000fe40000010e0b */
[----:B------:R-:W-:Y:S02]  /*02e0*/  LEA.HI R13, R10, R13, R10, 0x5 ;  /* 0x0000000d0a0d7211 */ /* 0x000fe400078f280a */
[----:B------:R-:W-:Y:S02]  /*02f0*/  LOP3.LUT R8, R8, 0xf000000, R5, 0xf8, !PT ;  /* 0x0f00000008087812 */ /* 0x000fe400078ef805 */
[----:B------:R-:W-:Y:S02]  /*0300*/  SHF.R.U32.HI R5, RZ, 0x1c, R4 ;  /* 0x0000001cff057819 */ /* 0x000fe40000011604 */
[----:B------:R-:W-:-:S02]  /*0310*/  LOP3.LUT R12, R10, 0x46c29ef4, R11, 0xac, !PT ;  /* 0x46c29ef40a0c7812 */ /* 0x000fc400078eac0b */
[----:B------:R-:W-:Y:S02]  /*0320*/  IADD3 R13, PT, PT, R13, -0x1321ec16, R6 ;  /* 0xecde13ea0d0d7810 */ /* 0x000fe40007ffe006 */
[----:B------:R-:W-:Y:S02]  /*0330*/  LOP3.LUT R4, R8, 0x40404040, R5, 0xfe, !PT ;  /* 0x4040404008047812 */ /* 0x000fe400078efe05 */
[----:B------:R-:W-:Y:S02]  /*0340*/  SHF.L.W.U32.HI R10, R10, 0x1e, R10 ;  /* 0x0000001e0a0a7819 */ /* 0x000fe40000010e0a */
[----:B------:R-:W-:Y:S02]  /*0350*/  LEA.HI R5, R13, R12, R13, 0x5 ;  /* 0x0000000c0d057211 */ /* 0x000fe400078f280d */
[----:B------:R-:W-:Y:S02]  /*0360*/  LOP3.LUT R8, R11, R13, R10, 0xb8, !PT ;  /* 0x0000000d0b087212 */ /* 0x000fe400078eb80a */
[----:B------:R-:W-:-:S02]  /*0370*/  IADD3 R5, PT, PT, R5, 0x2ba1ae6f, R4 ;  /* 0x2ba1ae6f05057810 */ /* 0x000fc40007ffe004 */
[----:B------:R-:W-:Y:S02]  /*0380*/  SHF.L.W.U32.HI R13, R13, 0x1e, R13 ;  /* 0x0000001e0d0d7819 */ /* 0x000fe40000010e0d */
[C---:B------:R-:W-:Y:S02]  /*0390*/  LEA.HI R8, R5.reuse, R8, R5, 0x5 ;  /* 0x0000000805087211 */ /* 0x040fe400078f2805 */
[----:B------:R-:W-:Y:S02]  /*03a0*/  LOP3.LUT R14, R10, R5, R13, 0xb8, !PT ;  /* 0x000000050a0e7212 */ /* 0x000fe400078eb80d */
[----:B------:R-:W-:Y:S01]  /*03b0*/  SHF.L.W.U32.HI R5, R5, 0x1e, R5 ;  /* 0x0000001e05057819 */ /* 0x000fe20000010e05 */
[C---:B------:R-:W-:Y:S01]  /*03c0*/  VIADD R12, R8.reuse, 0xe18558cd ;  /* 0xe18558cd080c7836 */ /* 0x040fe20000000000 */
[----:B------:R-:W-:Y:S01]  /*03d0*/  IADD3 R9, PT, PT, -R8, 0x1e7aa732, RZ ;  /* 0x1e7aa73208097810 */ /* 0x000fe20007ffe1ff */
[----:B------:R-:W-:Y:S01]  /*03e0*/  IMAD.IADD R11, R11, 0x1, R14 ;  /* 0x000000010b0b7824 */ /* 0x000fe200078e020e */
[----:B------:R-:W-:-:S02]  /*03f0*/  LOP3.LUT R7, R6, 0x40404040, R7, 0x1e, !PT ;  /* 0x4040404006077812 */ /* 0x000fc400078e1e07 */
[C---:B------:R-:W-:Y:S02]  /*0400*/  LOP3.LUT R8, R12.reuse, R5, RZ, 0xc0, !PT ;  /* 0x000000050c087212 */ /* 0x040fe400078ec0ff */
[--C-:B------:R-:W-:Y:S02]  /*0410*/  LEA.HI R11, R12, R11, R12.reuse, 0x5 ;  /* 0x0000000b0c0b7211 */ /* 0x100fe400078f280c */
[----:B------:R-:W-:Y:S02]  /*0420*/  LOP3.LUT R15, R8, R13, R9, 0xf8, !PT ;  /* 0x0000000d080f7212 */ /* 0x000fe400078ef809 */
[----:B------:R-:W-:Y:S01]  /*0430*/  SHF.L.W.U32.HI R8, R12, 0x1e, R12 ;  /* 0x0000001e0c087819 */ /* 0x000fe20000010e0c */
[C---:B------:R-:W-:Y:S01]  /*0440*/  VIADD R9, R11.reuse, 0x9ac2b9d9 ;  /* 0x9ac2b9d90b097836 */ /* 0x040fe20000000000 */
[----:B------:R-:W-:Y:S01]  /*0450*/  IADD3 R11, PT, PT, -R11, 0x653d4626, RZ ;  /* 0x653d46260b0b7810 */ /* 0x000fe20007ffe1ff */
[----:B------:R-:W-:Y:S01]  /*0460*/  IMAD.IADD R10, R10, 0x1, R15 ;  /* 0x000000010a0a7824 */ /* 0x000fe200078e020f */
[----:B------:R-:W-:-:S02]  /*0470*/  LOP3.LUT R15, R6, 0x708, RZ, 0x3c, !PT ;  /* 0x00000708060f7812 */ /* 0x000fc400078e3cff */
[C---:B------:R-:W-:Y:S02]  /*0480*/  LOP3.LUT R12, R9.reuse, R8, RZ, 0xc0, !PT ;  /* 0x00000008090c7212 */ /* 0x040fe400078ec0ff */
[C---:B------:R-:W-:Y:S02]  /*0490*/  LEA.HI R10, R9.reuse, R10, R9, 0x5 ;  /* 0x0000000a090a7211 */ /* 0x040fe400078f2809 */
[----:B------:R-:W-:Y:S02]  /*04a0*/  LOP3.LUT R14, R12, R5, R11, 0xf8, !PT ;  /* 0x000000050c0e7212 */ /* 0x000fe400078ef80b */
[----:B------:R-:W-:Y:S01]  /*04b0*/  SHF.L.W.U32.HI R9, R9, 0x1e, R9 ;  /* 0x0000001e09097819 */ /* 0x000fe20000010e09 */
[C---:B------:R-:W-:Y:S01]  /*04c0*/  VIADD R12, R10.reuse, 0x9ac2b9d9 ;  /* 0x9ac2b9d90a0c7836 */ /* 0x040fe20000000000 */
[----:B------:R-:W-:Y:S01]  /*04d0*/  IADD3 R10, PT, PT, -R10, 0x653d4626, RZ ;  /* 0x653d46260a0a7810 */ /* 0x000fe20007ffe1ff */
[----:B------:R-:W-:-:S03]  /*04e0*/  IMAD.IADD R13, R13, 0x1, R14 ;  /* 0x000000010d0d7824 */ /* 0x000fc600078e020e */
        /* <DEDUP_REMOVED lines=12> */
[----:B------:R-:W-:Y:S01]  /*05b0*/  IADD3 R14, PT, PT, -R14, -0x6502799a, RZ ;  /* 0x9afd86660e0e7810 */ /* 0x000fe20007ffe1ff */
[----:B------:R-:W-:-:S03]  /*05c0*/  IMAD.IADD R13, R8, 0x1, R13 ;  /* 0x00000001080d7824 */ /* 0x000fc600078e020d */
[C---:B------:R-:W-:Y:S02]  /*05d0*/  LOP3.LUT R11, R12.reuse, R5, RZ, 0xc0, !PT ;  /* 0x000000050c0b7212 */ /* 0x040fe400078ec0ff */
[C---:B------:R-:W-:Y:S02]  /*05e0*/  LEA.HI R13, R12.reuse, R13, R12, 0x5 ;  /* 0x0000000d0c0d7211 */ /* 0x040fe400078f280c */
[----:B------:R-:W-:Y:S02]  /*05f0*/  LOP3.LUT R14, R11, R10, R14, 0xf8, !PT ;  /* 0x0000000a0b0e7212 */ /* 0x000fe400078ef80e */
[----:B------:R-:W-:Y:S01]  /*0600*/  SHF.L.W.U32.HI R12, R12, 0x1e, R12 ;  /* 0x0000001e0c0c7819 */ /* 0x000fe20000010e0c */
[----:B------:R-:W-:Y:S02]  /*0610*/  VIADD R8, R13, 0x5a827999 ;  /* 0x5a8279990d087836 */ /* 0x000fe40000000000 */
[----:B------:R-:W-:-:S03]  /*0620*/  IMAD.IADD R9, R9, 0x1, R14 ;  /* 0x0000000109097824 */ /* 0x000fc600078e020e */
[----:B------:R-:W-:Y:S02]  /*0630*/  LOP3.LUT R11, R5, R8, R12, 0xb8, !PT ;  /* 0x00000008050b7212 */ /* 0x000fe400078eb80c */
[----:B------:R-:W-:-:S03]  /*0640*/  LEA.HI R9, R8, R9, R8, 0x5 ;  /* 0x0000000908097211 */ /* 0x000fc600078f2808 */
[----:B------:R-:W-:Y:S01]  /*0650*/  IMAD.IADD R10, R10, 0x1, R11 ;  /* 0x000000010a0a7824 */ /* 0x000fe200078e020b */
[----:B------:R-:W-:Y:S01]  /*0660*/  SHF.L.W.U32.HI R11, R8, 0x1e, R8 ;  /* 0x0000001e080b7819 */ /* 0x000fe20000010e08 */
[----:B------:R-:W-:-:S05]  /*0670*/  VIADD R9, R9, 0x5a827999 ;  /* 0x5a82799909097836 */ /* 0x000fca0000000000 */
[C---:B------:R-:W-:Y:S02]  /*0680*/  LEA.HI R10, R9.reuse, R10, R9, 0x5 ;  /* 0x0000000a090a7211 */ /* 0x040fe400078f2809 */
[----:B------:R-:W-:Y:S02]  /*0690*/  LOP3.LUT R8, R12, R9, R11, 0xb8, !PT ;  /* 0x000000090c087212 */ /* 0x000fe400078eb80b */
[----:B------:R-:W-:Y:S01]  /*06a0*/  SHF.L.W.U32.HI R14, R9, 0x1e, R9 ;  /* 0x0000001e090e7819 */ /* 0x000fe20000010e09 */
[----:B------:R-:W-:Y:S02]  /*06b0*/  VIADD R10, R10, 0x5a827999 ;  /* 0x5a8279990a0a7836 */ /* 0x000fe40000000000 */
[----:B------:R-:W-:-:S03]  /*06c0*/  IMAD.IADD R5, R5, 0x1, R8 ;  /* 0x0000000105057824 */ /* 0x000fc600078e0208 */
[----:B------:R-:W-:Y:S02]  /*06d0*/  LOP3.LUT R9, R11, R10, R14, 0xb8, !PT ;  /* 0x0000000a0b097212 */ /* 0x000fe400078eb80e */
[C-C-:B------:R-:W-:Y:S02]  /*06e0*/  LEA.HI R5, R10.reuse, R5, R10.reuse, 0x5 ;  /* 0x000000050a057211 */ /* 0x140fe400078f280a */
[----:B------:R-:W-:Y:S01]  /*06f0*/  SHF.L.W.U32.HI R10, R10, 0x1e, R10 ;  /* 0x0000001e0a0a7819 */ /* 0x000fe20000010e0a */
[----:B------:R-:W-:Y:S02]  /*0700*/  IMAD.IADD R12, R12, 0x1, R9 ;  /* 0x000000010c0c7824 */ /* 0x000fe400078e0209 */
[----:B------:R-:W-:-:S05]  /*0710*/  VIADD R5, R5, 0x5a827999 ;  /* 0x5a82799905057836 */ /* 0x000fca0000000000 */
[C-C-:B------:R-:W-:Y:S02]  /*0720*/  LEA.HI R12, R5.reuse, R12, R5.reuse, 0x5 ;  /* 0x0000000c050c7211 */ /* 0x140fe400078f2805 */
        /* <DEDUP_REMOVED lines=9> */
[--C-:B------:R-:W-:Y:S02]  /*07c0*/  LEA.HI R14, R11, R14, R11.reuse, 0x5 ;  /* 0x0000000e0b0e7211 */ /* 0x100fe400078f280b */
[----:B------:R-:W-:Y:S02]  /*07d0*/  LOP3.LUT R13, R5, R11, R8, 0xb8, !PT ;  /* 0x0000000b050d7212 */ /* 0x000fe400078eb808 */
[----:B------:R-:W-:Y:S01]  /*07e0*/  SHF.L.W.U32.HI R9, R11, 0x1e, R11 ;  /* 0x0000001e0b097819 */ /* 0x000fe20000010e0b */
[C---:B------:R-:W-:Y:S01]  /*07f0*/  VIADD R12, R14.reuse, 0x5a8280a1 ;  /* 0x5a8280a10e0c7836 */ /* 0x040fe20000000000 */
[----:B------:R-:W-:Y:S01]  /*0800*/  IADD3 R14, PT, PT, -R14, -0x5a8280a2, RZ ;  /* 0xa57d7f5e0e0e7810 */ /* 0x000fe20007ffe1ff */
[----:B------:R-:W-:Y:S01]  /*0810*/  IMAD.IADD R13, R10, 0x1, R13 ;  /* 0x000000010a0d7824 */ /* 0x000fe200078e020d */
[----:B------:R-:W-:Y:S02]  /*0820*/  LOP3.LUT R10, R7, 0x4ac04040, RZ, 0x3c, !PT ;  /* 0x4ac04040070a7812 */ /* 0x000fe400078e3cff */
[----:B------:R-:W-:-:S02]  /*0830*/  LOP3.LUT R11, R12, R9, RZ, 0xc0, !PT ;  /* 0x000000090c0b7212 */ /* 0x000fc400078ec0ff */
[----:B------:R-:W-:Y:S02]  /*0840*/  SHF.L.W.U32.HI R7, R7, 0x1, R10 ;  /* 0x0000000107077819 */ /* 0x000fe40000010e0a */
[----:B------:R-:W-:Y:S02]  /*0850*/  LOP3.LUT R14, R11, R8, R14, 0xf8, !PT ;  /* 0x000000080b0e7212 */ /* 0x000fe400078ef80e */
[----:B------:R-:W-:Y:S02]  /*0860*/  LEA.HI R10, R12, R13, R12, 0x5 ;  /* 0x0000000d0c0a7211 */ /* 0x000fe400078f280c */
[----:B------:R-:W-:Y:S01]  /*0870*/  LOP3.LUT R11, R4, R0, RZ, 0x3c, !PT ;  /* 0x00000000040b7212 */ /* 0x000fe200078e3cff */
[----:B------:R-:W-:Y:S01]  /*0880*/  IMAD.IADD R5, R5, 0x1, R14 ;  /* 0x0000000105057824 */ /* 0x000fe200078e020e */
[----:B------:R-:W-:Y:S02]  /*0890*/  IADD3 R10, PT, PT, R10, 0x5a827999, R7 ;  /* 0x5a8279990a0a7810 */ /* 0x000fe40007ffe007 */
[----:B------:R-:W-:-:S02]  /*08a0*/  SHF.L.W.U32.HI R0, R12, 0x1e, R12 ;  /* 0x0000001e0c007819 */ /* 0x000fc40000010e0c */
[C---:B------:R-:W-:Y:S02]  /*08b0*/  LEA.HI R12, R10.reuse, R5, R10, 0x5 ;  /* 0x000000050a0c7211 */ /* 0x040fe400078f280a */
[----:B------:R-:W-:Y:S02]  /*08c0*/  SHF.L.W.U32.HI R11, R11, 0x1, R11 ;  /* 0x000000010b0b7819 */ /* 0x000fe40000010e0b */
[----:B------:R-:W-:Y:S02]  /*08d0*/  LOP3.LUT R5, R9, R10, R0, 0xb8, !PT ;  /* 0x0000000a09057212 */ /* 0x000fe400078eb800 */
[----:B------:R-:W-:Y:S02]  /*08e0*/  SHF.L.W.U32.HI R13, R10, 0x1e, R10 ;  /* 0x0000001e0a0d7819 */ /* 0x000fe40000010e0a */
[----:B------:R-:W-:Y:S01]  /*08f0*/  IADD3 R12, PT, PT, R12, 0x5a827999, R11 ;  /* 0x5a8279990c0c7810 */ /* 0x000fe20007ffe00b */
[----:B------:R-:W-:Y:S01]  /*0900*/  IMAD.IADD R17, R8, 0x1, R5 ;  /* 0x0000000108117824 */ /* 0x000fe200078e0205 */
[----:B------:R-:W-:-:S02]  /*0910*/  SHF.L.W.U32.HI R5, R6, 0x1, R15 ;  /* 0x0000000106057819 */ /* 0x000fc40000010e0f */
[----:B------:R-:W-:Y:S02]  /*0920*/  LOP3.LUT R10, R0, R12, R13, 0xb8, !PT ;  /* 0x0000000c000a7212 */ /* 0x000fe400078eb80d */
[----:B------:R-:W-:-:S03]  /*0930*/  LEA.HI R8, R12, R17, R12, 0x5 ;  /* 0x000000110c087211 */ /* 0x000fc600078f280c */
[----:B------:R-:W-:Y:S01]  /*0940*/  IMAD.IADD R10, R9, 0x1, R10 ;  /* 0x00000001090a7824 */ /* 0x000fe200078e020a */
[C---:B------:R-:W-:Y:S02]  /*0950*/  LOP3.LUT R9, R7.reuse, R4, RZ, 0x3c, !PT ;  /* 0x0000000407097212 */ /* 0x040fe400078e3cff */
[----:B------:R-:W-:Y:S02]  /*0960*/  IADD3 R17, PT, PT, R8, 0x5a827999, R5 ;  /* 0x5a82799908117810 */ /* 0x000fe40007ffe005 */
[----:B------:R-:W-:Y:S02]  /*0970*/  LOP3.LUT R4, R7, 0x40404040, R4, 0x96, !PT ;  /* 0x4040404007047812 */ /* 0x000fe400078e9604 */
[----:B------:R-:W-:Y:S02]  /*0980*/  SHF.L.W.U32.HI R8, R12, 0x1e, R12 ;  /* 0x0000001e0c087819 */ /* 0x000fe40000010e0c */
[----:B------:R-:W-:Y:S02]  /*0990*/  SHF.L.W.U32.HI R9, R9, 0x1, R4 ;  /* 0x0000000109097819 */ /* 0x000fe40000010e04 */
[----:B------:R-:W-:-:S02]  /*09a0*/  LEA.HI R10, R17, R10, R17, 0x5 ;  /* 0x0000000a110a7211 */ /* 0x000fc400078f2811 */
[C---:B------:R-:W-:Y:S02]  /*09b0*/  LOP3.LUT R19, R17.reuse, R8, R13, 0x96, !PT ;  /* 0x0000000811137212 */ /* 0x040fe400078e960d */
[----:B------:R-:W-:Y:S02]  /*09c0*/  SHF.L.W.U32.HI R17, R17, 0x1e, R17 ;  /* 0x0000001e11117819 */ /* 0x000fe40000010e11 */
[----:B------:R-:W-:Y:S01]  /*09d0*/  IADD3 R10, PT, PT, R10, 0x5a827999, R9 ;  /* 0x5a8279990a0a7810 */ /* 0x000fe20007ffe009 */
[----:B------:R-:W-:Y:S02]  /*09e0*/  IMAD.IADD R19, R0, 0x1, R19 ;  /* 0x0000000100137824 */ /* 0x000fe400078e0213 */
[----:B------:R-:W-:Y:S01]  /*09f0*/  IMAD.SHL.U32 R0, R11, 0x2, RZ ;  /* 0x000000020b007824 */ /* 0x000fe200078e00ff */
[C---:B------:R-:W-:Y:S02]  /*0a00*/  LOP3.LUT R4, R10.reuse, R17, R8, 0x96, !PT ;  /* 0x000000110a047212 */ /* 0x040fe400078e9608 */
[----:B------:R-:W-:-:S02]  /*0a10*/  LEA.HI R19, R10, R19, R10, 0x5 ;  /* 0x000000130a137211 */ /* 0x000fc400078f280a */
[----:B------:R-:W-:Y:S01]  /*0a20*/  SHF.L.W.U32.HI R10, R10, 0x1e, R10 ;  /* 0x0000001e0a0a7819 */ /* 0x000fe20000010e0a */
[----:B------:R-:W-:Y:S01]  /*0a30*/  IMAD.IADD R12, R13, 0x1, R4 ;  /* 0x000000010d0c7824 */ /* 0x000fe200078e0204 */
[----:B------:R-:W-:Y:S02]  /*0a40*/  IADD3 R19, PT, PT, R19, 0x6ed9eba1, R0 ;  /* 0x6ed9eba113137810 */ /* 0x000fe40007ffe000 */
[----:B------:R-:W-:Y:S02]  /*0a50*/  SHF.L.W.U32.HI R4, R6, 0x2, R15 ;  /* 0x0000000206047819 */ /* 0x000fe40000010e0f */
[C---:B------:R-:W-:Y:S02]  /*0a60*/  LEA.HI R13, R19.reuse, R12, R19, 0x5 ;  /* 0x0000000c130d7211 */ /* 0x040fe400078f2813 */
[C---:B------:R-:W-:Y:S02]  /*0a70*/  LOP3.LUT R21, R19.reuse, R10, R17, 0x96, !PT ;  /* 0x0000000a13157212 */ /* 0x040fe400078e9611 */
[----:B------:R-:W-:-:S02]  /*0a80*/  SHF.L.W.U32.HI R15, R19, 0x1e, R19 ;  /* 0x0000001e130f7819 */ /* 0x000fc40000010e13 */
[----:B------:R-:W-:Y:S01]  /*0a90*/  IADD3 R13, PT, PT, R13, 0x6ed9eba1, R4 ;  /* 0x6ed9eba10d0d7810 */ /* 0x000fe20007ffe004 */
[----:B------:R-:W-:Y:S01]  /*0aa0*/  IMAD.IADD R8, R8, 0x1, R21 ;  /* 0x0000000108087824 */ /* 0x000fe200078e0215 */
[----:B------:R-:W-:Y:S02]  /*0ab0*/  LOP3.LUT R6, R9, 0x4ac04040, RZ, 0x3c, !PT ;  /* 0x4ac0404009067812 */ /* 0x000fe400078e3cff */
[----:B------:R-:W-:Y:S02]  /*0ac0*/  LOP3.LUT R12, R13, R15, R10, 0x96, !PT ;  /* 0x0000000f0d0c7212 */ /* 0x000fe400078e960a */
[----:B------:R-:W-:Y:S02]  /*0ad0*/  SHF.L.W.U32.HI R6, R9, 0x1, R6 ;  /* 0x0000000109067819 */ /* 0x000fe40000010e06 */
[----:B------:R-:W-:Y:S01]  /*0ae0*/  LEA.HI R19, R13, R8, R13, 0x5 ;  /* 0x000000080d137211 */ /* 0x000fe200078f280d */
[----:B------:R-:W-:Y:S01]  /*0af0*/  IMAD.IADD R12, R17, 0x1, R12 ;  /* 0x00000001110c7824 */ /* 0x000fe200078e020c */
[----:B------:R-:W-:-:S02]  /*0b00*/  LOP3.LUT R17, R0, 0x40404748, RZ, 0x3c, !PT ;  /* 0x4040474800117812 */ /* 0x000fc400078e3cff */
[----:B------:R-:W-:Y:S02]  /*0b10*/  IADD3 R19, PT, PT, R19, 0x6ed9eba1, R6 ;  /* 0x6ed9eba113137810 */ /* 0x000fe40007ffe006 */
[----:B------:R-:W-:Y:S02]  /*0b20*/  SHF.L.W.U32.HI R8, R13, 0x1e, R13 ;  /* 0x0000001e0d087819 */ /* 0x000fe40000010e0d */
[----:B------:R-:W-:Y:S02]  /*0b30*/  SHF.L.W.U32.HI R13, R0, 0x1, R17 ;  /* 0x00000001000d7819 */ /* 0x000fe40000010e11 */
[C---:B------:R-:W-:Y:S02]  /*0b40*/  LEA.HI R12, R19.reuse, R12, R19, 0x5 ;  /* 0x0000000c130c7211 */ /* 0x040fe400078f2813 */
[C---:B------:R-:W-:Y:S02]  /*0b50*/  LOP3.LUT R21, R19.reuse, R8, R15, 0x96, !PT ;  /* 0x0000000813157212 */ /* 0x040fe400078e960f */
[----:B------:R-:W-:-:S02]  /*0b60*/  SHF.L.W.U32.HI R17, R19, 0x1e, R19 ;  /* 0x0000001e13117819 */ /* 0x000fc40000010e13 */
[----:B------:R-:W-:Y:S01]  /*0b70*/  IADD3 R12, PT, PT, R12, 0x6ed9eba1, R13 ;  /* 0x6ed9eba10c0c7810 */ /* 0x000fe20007ffe00d */
[----:B------:R-:W-:Y:S01]  /*0b80*/  IMAD.IADD R21, R10, 0x1, R21 ;  /* 0x000000010a157824 */ /* 0x000fe200078e0215 */
[C---:B------:R-:W-:Y:S02]  /*0b90*/  LOP3.LUT R22, R7.reuse, R4, RZ, 0x3c, !PT ;  /* 0x0000000407167212 */ /* 0x040fe400078e3cff */
[----:B------:R-:W-:Y:S02]  /*0ba0*/  LOP3.LUT R19, R7, 0xa800000, R4, 0x96, !PT ;  /* 0x0a80000007137812 */ /* 0x000fe400078e9604 */
[----:B------:R-:W-:Y:S02]  /*0bb0*/  LOP3.LUT R10, R12, R17, R8, 0x96, !PT ;  /* 0x000000110c0a7212 */ /* 0x000fe400078e9608 */
[----:B------:R-:W-:Y:S02]  /*0bc0*/  SHF.L.W.U32.HI R22, R22, 0x1, R19 ;  /* 0x0000000116167819 */ /* 0x000fe40000010e13 */
[----:B------:R-:W-:Y:S01]  /*0bd0*/  LEA.HI R21, R12, R21, R12, 0x5 ;  /* 0x000000150c157211 */ /* 0x000fe200078f280c */
[----:B------:R-:W-:Y:S01]  /*0be0*/  IMAD.IADD R14, R15, 0x1, R10 ;  /* 0x000000010f0e7824 */ /* 0x000fe200078e020a */
[----:B------:R-:W-:-:S02]  /*0bf0*/  LOP3.LUT R25, R11, R6, RZ, 0x3c, !PT ;  /* 0x000000060b197212 */ /* 0x000fc400078e3cff */
        /* <DEDUP_REMOVED lines=8> */
[----:B------:R-:W-:Y:S02]  /*0c80*/  LOP3.LUT R20, R5, R13, RZ, 0x3c, !PT ;  /* 0x0000000d05147212 */ /* 0x000fe400078e3cff */
        /* <DEDUP_REMOVED lines=14> */
[C---:B------:R-:W-:Y:S02]  /*0d70*/  LOP3.LUT R12, R21.reuse, R17, R8, 0x96, !PT ;  /* 0x00000011150c7212 */ /* 0x040fe400078e9608 */
[----:B------:R-:W-:Y:S02]  /*0d80*/  SHF.L.W.U32.HI R16, R16, 0x1, R16 ;  /* 0x0000000110107819 */ /* 0x000fe40000010e10 */
[----:B------:R-:W-:Y:S01]  /*0d90*/  LEA.HI R19, R21, R10, R21, 0x5 ;  /* 0x0000000a15137211 */ /* 0x000fe200078f2815 */
[----:B------:R-:W-:Y:S01]  /*0da0*/  IMAD.IADD R12, R15, 0x1, R12 ;  /* 0x000000010f0c7824 */ /* 0x000fe200078e020c */
[----:B------:R-:W-:-:S02]  /*0db0*/  LOP3.LUT R10, R4, R20, RZ, 0x3c, !PT ;  /* 0x00000014040a7212 */ /* 0x000fc400078e3cff */
[----:B------:R-:W-:Y:S02]  /*0dc0*/  LOP3.LUT R15, R4, 0x708, R20, 0x96, !PT ;  /* 0x00000708040f7812 */ /* 0x000fe400078e9614 */
[----:B------:R-:W-:Y:S02]  /*0dd0*/  IADD3 R19, PT, PT, R19, 0x6ed9eba1, R16 ;  /* 0x6ed9eba113137810 */ /* 0x000fe40007ffe010 */
[----:B------:R-:W-:Y:S02]  /*0de0*/  SHF.L.W.U32.HI R14, R21, 0x1e, R21 ;  /* 0x0000001e150e7819 */ /* 0x000fe40000010e15 */
[----:B------:R-:W-:Y:S02]  /*0df0*/  SHF.L.W.U32.HI R10, R10, 0x1, R15 ;  /* 0x000000010a0a7819 */ /* 0x000fe40000010e0f */
[C---:B------:R-:W-:Y:S02]  /*0e00*/  LEA.HI R15, R19.reuse, R12, R19, 0x5 ;  /* 0x0000000c130f7211 */ /* 0x040fe400078f2813 */
[----:B------:R-:W-:-:S02]  /*0e10*/  LOP3.LUT R21, R19, R14, R17, 0x96, !PT ;  /* 0x0000000e13157212 */ /* 0x000fc400078e9611 */
[----:B------:R-:W-:Y:S02]  /*0e20*/  SHF.L.W.U32.HI R12, R19, 0x1e, R19 ;  /* 0x0000001e130c7819 */ /* 0x000fe40000010e13 */
[----:B------:R-:W-:Y:S01]  /*0e30*/  IADD3 R19, PT, PT, R15, 0x6ed9eba1, R10 ;  /* 0x6ed9eba10f137810 */ /* 0x000fe20007ffe00a */
[----:B------:R-:W-:Y:S01]  /*0e40*/  IMAD.IADD R24, R8, 0x1, R21 ;  /* 0x0000000108187824 */ /* 0x000fe200078e0215 */
[----:B------:R-:W-:Y:S02]  /*0e50*/  LOP3.LUT R15, R7, R6, R18, 0x96, !PT ;  /* 0x00000006070f7212 */ /* 0x000fe400078e9612 */
[----:B------:R-:W-:Y:S02]  /*0e60*/  LOP3.LUT R26, R19, R12, R14, 0x96, !PT ;  /* 0x0000000c131a7212 */ /* 0x000fe400078e960e */
[----:B------:R-:W-:Y:S02]  /*0e70*/  SHF.L.W.U32.HI R8, R15, 0x1, R15 ;  /* 0x000000010f087819 */ /* 0x000fe40000010e0f */
[----:B------:R-:W-:Y:S01]  /*0e80*/  LEA.HI R21, R19, R24, R19, 0x5 ;  /* 0x0000001813157211 */ /* 0x000fe200078f2813 */
[----:B------:R-:W-:Y:S01]  /*0e90*/  IMAD.IADD R15, R17, 0x1, R26 ;  /* 0x00000001110f7824 */ /* 0x000fe200078e021a */
[----:B------:R-:W-:-:S02]  /*0ea0*/  LOP3.LUT R23, R11, R13, R16, 0x96, !PT ;  /* 0x0000000d0b177212 */ /* 0x000fc400078e9610 */
[----:B------:R-:W-:Y:S02]  /*0eb0*/  SHF.L.W.U32.HI R17, R19, 0x1e, R19 ;  /* 0x0000001e13117819 */ /* 0x000fe40000010e13 */
[----:B------:R-:W-:Y:S02]  /*0ec0*/  IADD3 R24, PT, PT, R21, 0x6ed9eba1, R8 ;  /* 0x6ed9eba115187810 */ /* 0x000fe40007ffe008 */
[----:B------:R-:W-:Y:S02]  /*0ed0*/  LOP3.LUT R28, R5, R22, R10, 0x96, !PT ;  /* 0x00000016051c7212 */ /* 0x000fe400078e960a */
[----:B------:R-:W-:Y:S02]  /*0ee0*/  LOP3.LUT R26, R23, 0x708, RZ, 0x3c, !PT ;  /* 0x00000708171a7812 */ /* 0x000fe400078e3cff */
[----:B------:R-:W-:Y:S02]  /*0ef0*/  LOP3.LUT R21, R13, R16, RZ, 0x3c, !PT ;  /* 0x000000100d157212 */ /* 0x000fe400078e3cff */
[----:B------:R-:W-:-:S02]  /*0f00*/  LOP3.LUT R19, R24, R17, R12, 0x96, !PT ;  /* 0x0000001118137212 */ /* 0x000fc400078e960c */
[----:B------:R-:W-:Y:S02]  /*0f10*/  LOP3.LUT R7, R28, R7, RZ, 0x3c, !PT ;  /* 0x000000071c077212 */ /* 0x000fe400078e3cff */
[----:B------:R-:W-:Y:S02]  /*0f20*/  SHF.L.W.U32.HI R21, R21, 0x1, R26 ;  /* 0x0000000115157819 */ /* 0x000fe40000010e1a */
[----:B------:R-:W-:Y:S01]  /*0f30*/  LEA.HI R28, R24, R15, R24, 0x5 ;  /* 0x0000000f181c7211 */ /* 0x000fe200078f2818 */
[----:B------:R-:W-:Y:S01]  /*0f40*/  IMAD.IADD R15, R14, 0x1, R19 ;  /* 0x000000010e0f7824 */ /* 0x000fe200078e0213 */
[----:B------:R-:W-:Y:S02]  /*0f50*/  LOP3.LUT R26, R9, R25, R8, 0x96, !PT ;  /* 0x00000019091a7212 */ /* 0x000fe400078e9608 */
[----:B------:R-:W-:Y:S02]  /*0f60*/  SHF.L.W.U32.HI R14, R24, 0x1e, R24 ;  /* 0x0000001e180e7819 */ /* 0x000fe40000010e18 */
[----:B------:R-:W-:-:S02]  /*0f70*/  IADD3 R19, PT, PT, R28, 0x6ed9eba1, R21 ;  /* 0x6ed9eba11c137810 */ /* 0x000fc40007ffe015 */
[----:B------:R-:W-:Y:S02]  /*0f80*/  SHF.L.W.U32.HI R23, R7, 0x1, R7 ;  /* 0x0000000107177819 */ /* 0x000fe40000010e07 */
[C---:B------:R-:W-:Y:S02]  /*0f90*/  LOP3.LUT R11, R26.reuse, R11, RZ, 0x3c, !PT ;  /* 0x0000000b1a0b7212 */ /* 0x040fe400078e3cff */
[C---:B------:R-:W-:Y:S02]  /*0fa0*/  LOP3.LUT R7, R19.reuse, R14, R17, 0x96, !PT ;  /* 0x0000000e13077212 */ /* 0x040fe400078e9611 */
[----:B------:R-:W-:Y:S02]  /*0fb0*/  LEA.HI R24, R19, R15, R19, 0x5 ;  /* 0x0000000f13187211 */ /* 0x000fe400078f2813 */
[----:B------:R-:W-:Y:S01]  /*0fc0*/  SHF.L.W.U32.HI R15, R26, 0x1, R11 ;  /* 0x000000011a0f7819 */ /* 0x000fe20000010e0b */
[----:B------:R-:W-:Y:S01]  /*0fd0*/  IMAD.IADD R11, R12, 0x1, R7 ;  /* 0x000000010c0b7824 */ /* 0x000fe200078e0207 */
[----:B------:R-:W-:-:S02]  /*0fe0*/  IADD3 R24, PT, PT, R24, 0x6ed9eba1, R23 ;  /* 0x6ed9eba118187810 */ /* 0x000fc40007ffe017 */
[----:B------:R-:W-:Y:S02]  /*0ff0*/  SHF.L.W.U32.HI R7, R19, 0x1e, R19 ;  /* 0x0000001e13077819 */ /* 0x000fe40000010e13 */
[----:B------:R-:W-:Y:S02]  /*1000*/  LOP3.LUT R26, R0, R20, R21, 0x96, !PT ;  /* 0x00000014001a7212 */ /* 0x000fe400078e9615 */
[C---:B------:R-:W-:Y:S02]  /*1010*/  LEA.HI R12, R24.reuse, R11, R24, 0x5 ;  /* 0x0000000b180c7211 */ /* 0x040fe400078f2818 */
[----:B------:R-:W-:Y:S02]  /*1020*/  LOP3.LUT R28, R24, R7, R14, 0x96, !PT ;  /* 0x00000007181c7212 */ /* 0x000fe400078e960e */
[----:B------:R-:W-:Y:S02]  /*1030*/  LOP3.LUT R26, R26, R5, RZ, 0x3c, !PT ;  /* 0x000000051a1a7212 */ /* 0x000fe400078e3cff */
[----:B------:R-:W-:Y:S01]  /*1040*/  SHF.L.W.U32.HI R24, R24, 0x1e, R24 ;  /* 0x0000001e18187819 */ /* 0x000fe20000010e18 */
[----:B------:R-:W-:Y:S01]  /*1050*/  IMAD.IADD R28, R17, 0x1, R28 ;  /* 0x00000001111c7824 */ /* 0x000fe200078e021c */
[----:B------:R-:W-:-:S02]  /*1060*/  IADD3 R5, PT, PT, R12, 0x6ed9eba1, R15 ;  /* 0x6ed9eba10c057810 */ /* 0x000fc40007ffe00f */
[----:B------:R-:W-:Y:S02]  /*1070*/  LOP3.LUT R12, R4, R18, R23, 0x96, !PT ;  /* 0x00000012040c7212 */ /* 0x000fe400078e9617 */
[C---:B------:R-:W-:Y:S02]  /*1080*/  LOP3.LUT R11, R5.reuse, R24, R7, 0x96, !PT ;  /* 0x00000018050b7212 */ /* 0x040fe400078e9607 */
[----:B------:R-:W-:Y:S02]  /*1090*/  SHF.L.W.U32.HI R17, R26, 0x1, R26 ;  /* 0x000000011a117819 */ /* 0x000fe40000010e1a */
[----:B------:R-:W-:Y:S01]  /*10a0*/  LEA.HI R28, R5, R28, R5, 0x5 ;  /* 0x0000001c051c7211 */ /* 0x000fe200078f2805 */
[----:B------:R-:W-:Y:S01]  /*10b0*/  IMAD.IADD R11, R14, 0x1, R11 ;  /* 0x000000010e0b7824 */ /* 0x000fe200078e020b */
[----:B------:R-:W-:Y:S02]  /*10c0*/  LOP3.LUT R12, R12, R9, RZ, 0x3c, !PT ;  /* 0x000000090c0c7212 */ /* 0x000fe400078e3cff */
[----:B------:R-:W-:-:S02]  /*10d0*/  IADD3 R28, PT, PT, R28, 0x6ed9eba1, R17 ;  /* 0x6ed9eba11c1c7810 */ /* 0x000fc40007ffe011 */
[----:B------:R-:W-:Y:S02]  /*10e0*/  SHF.L.W.U32.HI R5, R5, 0x1e, R5 ;  /* 0x0000001e05057819 */ /* 0x000fe40000010e05 */
[----:B------:R-:W-:Y:S02]  /*10f0*/  LOP3.LUT R9, R6, R16, R15, 0x96, !PT ;  /* 0x0000001006097212 */ /* 0x000fe400078e960f */
[----:B------:R-:W-:Y:S02]  /*1100*/  SHF.L.W.U32.HI R19, R12, 0x1, R12 ;  /* 0x000000010c137819 */ /* 0x000fe40000010e0c */
[C---:B------:R-:W-:Y:S02]  /*1110*/  LEA.HI R12, R28.reuse, R11, R28, 0x5 ;  /* 0x0000000b1c0c7211 */ /* 0x040fe400078f281c */
[----:B------:R-:W-:Y:S02]  /*1120*/  LOP3.LUT R14, R28, R5, R24, 0x96, !PT ;  /* 0x000000051c0e7212 */ /* 0x000fe400078e9618 */
[----:B------:R-:W-:-:S02]  /*1130*/  LOP3.LUT R9, R9, R0, RZ, 0x3c, !PT ;  /* 0x0000000009097212 */ /* 0x000fc400078e3cff */
[----:B------:R-:W-:Y:S01]  /*1140*/  SHF.L.W.U32.HI R26, R28, 0x1e, R28 ;  /* 0x0000001e1c1a7819 */ /* 0x000fe20000010e1c */
[----:B------:R-:W-:Y:S01]  /*1150*/  IMAD.IADD R7, R7, 0x1, R14 ;  /* 0x0000000107077824 */ /* 0x000fe200078e020e */
[----:B------:R-:W-:Y:S02]  /*1160*/  IADD3 R0, PT, PT, R12, 0x6ed9eba1, R19 ;  /* 0x6ed9eba10c007810 */ /* 0x000fe40007ffe013 */
[----:B------:R-:W-:Y:S02]  /*1170*/  SHF.L.W.U32.HI R12, R9, 0x1, R9 ;  /* 0x00000001090c7819 */ /* 0x000fe40000010e09 */
[C---:B------:R-:W-:Y:S02]  /*1180*/  LOP3.LUT R11, R0.reuse, R26, R5, 0x96, !PT ;  /* 0x0000001a000b7212 */ /* 0x040fe400078e9605 */
[----:B------:R-:W-:Y:S02]  /*1190*/  LEA.HI R7, R0, R7, R0, 0x5 ;  /* 0x0000000700077211 */ /* 0x000fe400078f2800 */
[----:B------:R-:W-:Y:S01]  /*11a0*/  LOP3.LUT R9, R13, R10, R17, 0x96, !PT ;  /* 0x0000000a0d097212 */ /* 0x000fe200078e9611 */
[----:B------:R-:W-:Y:S01]  /*11b0*/  IMAD.IADD R11, R24, 0x1, R11 ;  /* 0x00000001180b7824 */ /* 0x000fe200078e020b */
[----:B------:R-:W-:-:S02]  /*11c0*/  IADD3 R24, PT, PT, R7, 0x6ed9eba1, R12 ;  /* 0x6ed9eba107187810 */ /* 0x000fc40007ffe00c */
[----:B------:R-:W-:Y:S02]  /*11d0*/  LOP3.LUT R9, R9, R4, RZ, 0x3c, !PT ;  /* 0x0000000409097212 */ /* 0x000fe400078e3cff */
[----:B------:R-:W-:Y:S02]  /*11e0*/  SHF.L.W.U32.HI R7, R0, 0x1e, R0 ;  /* 0x0000001e00077819 */ /* 0x000fe40000010e00 */
[----:B------:R-:W-:Y:S02]  /*11f0*/  SHF.L.W.U32.HI R14, R9, 0x1, R9 ;  /* 0x00000001090e7819 */ /* 0x000fe40000010e09 */
[C---:B------:R-:W-:Y:S02]  /*1200*/  LEA.HI R11, R24.reuse, R11, R24, 0x5 ;  /* 0x0000000b180b7211 */ /* 0x040fe400078f2818 */
[----:B------:R-:W-:Y:S02]  /*1210*/  LOP3.LUT R0, R24, R7, R26, 0x96, !PT ;  /* 0x0000000718007212 */ /* 0x000fe400078e961a */
[----:B------:R-:W-:-:S02]  /*1220*/  LOP3.LUT R27, R22, R8, R19, 0x96, !PT ;  /* 0x00000008161b7212 */ /* 0x000fc400078e9613 */
[----:B------:R-:W-:Y:S01]  /*1230*/  SHF.L.W.U32.HI R24, R24, 0x1e, R24 ;  /* 0x0000001e18187819 */ /* 0x000fe20000010e18 */
[----:B------:R-:W-:Y:S01]  /*1240*/  IMAD.IADD R5, R5, 0x1, R0 ;  /* 0x0000000105057824 */ /* 0x000fe200078e0200 */
[----:B------:R-:W-:Y:S02]  /*1250*/  IADD3 R4, PT, PT, R11, 0x6ed9eba1, R14 ;  /* 0x6ed9eba10b047810 */ /* 0x000fe40007ffe00e */
[----:B------:R-:W-:Y:S02]  /*1260*/  LOP3.LUT R27, R27, R6, RZ, 0x3c, !PT ;  /* 0x000000061b1b7212 */ /* 0x000fe400078e3cff */
[----:B------:R-:W-:Y:S02]  /*1270*/  LOP3.LUT R9, R4, R24, R7, 0x96, !PT ;  /* 0x0000001804097212 */ /* 0x000fe400078e9607 */
[----:B------:R-:W-:Y:S02]  /*1280*/  LOP3.LUT R6, R25, R21, R12, 0x96, !PT ;  /* 0x0000001519067212 */ /* 0x000fe400078e960c */
[----:B------:R-:W-:Y:S01]  /*1290*/  SHF.L.W.U32.HI R0, R27, 0x1, R27 ;  /* 0x000000011b007819 */ /* 0x000fe20000010e1b */
[----:B------:R-:W-:Y:S01]  /*12a0*/  IMAD.IADD R26, R26, 0x1, R9 ;  /* 0x000000011a1a7824 */ /* 0x000fe200078e0209 */
[----:B------:R-:W-:-:S02]  /*12b0*/  LEA.HI R5, R4, R5, R4, 0x5 ;  /* 0x0000000504057211 */ /* 0x000fc400078f2804 */
[----:B------:R-:W-:Y:S02]  /*12c0*/  LOP3.LUT R6, R6, R13, RZ, 0x3c, !PT ;  /* 0x0000000d06067212 */ /* 0x000fe400078e3cff */
[----:B------:R-:W-:Y:S02]  /*12d0*/  IADD3 R5, PT, PT, R5, 0x6ed9eba1, R0 ;  /* 0x6ed9eba105057810 */ /* 0x000fe40007ffe000 */
[----:B------:R-:W-:Y:S02]  /*12e0*/  SHF.L.W.U32.HI R9, R4, 0x1e, R4 ;  /* 0x0000001e04097819 */ /* 0x000fe40000010e04 */
[----:B------:R-:W-:Y:S02]  /*12f0*/  LOP3.LUT R13, R20, R23, R14, 0x96, !PT ;  /* 0x00000017140d7212 */ /* 0x000fe400078e960e */
[----:B------:R-:W-:Y:S02]  /*1300*/  SHF.L.W.U32.HI R4, R6, 0x1, R6 ;  /* 0x0000000106047819 */ /* 0x000fe40000010e06 */
[----:B------:R-:W-:-:S02]  /*1310*/  LEA.HI R11, R5, R26, R5, 0x5 ;  /* 0x0000001a050b7211 */ /* 0x000fc400078f2805 */
[--C-:B------:R-:W-:Y:S02]  /*1320*/  LOP3.LUT R6, R9, R24, R5.reuse, 0xe8, !PT ;  /* 0x0000001809067212 */ /* 0x100fe400078ee805 */
[----:B------:R-:W-:Y:S02]  /*1330*/  LOP3.LUT R13, R13, R22, RZ, 0x3c, !PT ;  /* 0x000000160d0d7212 */ /* 0x000fe400078e3cff */
[----:B------:R-:W-:Y:S01]  /*1340*/  SHF.L.W.U32.HI R22, R5, 0x1e, R5 ;  /* 0x0000001e05167819 */ /* 0x000fe20000010e05 */
[----:B------:R-:W-:Y:S01]  /*1350*/  IMAD.IADD R26, R7, 0x1, R6 ;  /* 0x00000001071a7824 */ /* 0x000fe200078e0206 */
[----:B------:R-:W-:Y:S02]  /*1360*/  IADD3 R5, PT, PT, R11, 0x6ed9eba1, R4 ;  /* 0x6ed9eba10b057810 */ /* 0x000fe40007ffe004 */
[----:B------:R-:W-:Y:S02]  /*1370*/  LOP3.LUT R28, R18, R15, R0, 0x96, !PT ;  /* 0x0000000f121c7212 */ /* 0x000fe400078e9600 */
[----:B------:R-:W-:-:S02]  /*1380*/  LOP3.LUT R11, R22, R9, R5, 0xe8, !PT ;  /* 0x00000009160b7212 */ /* 0x000fc400078ee805 */
[----:B------:R-:W-:Y:S02]  /*1390*/  SHF.L.W.U32.HI R6, R13, 0x1, R13 ;  /* 0x000000010d067819 */ /* 0x000fe40000010e0d */
[----:B------:R-:W-:Y:S01]  /*13a0*/  LEA.HI R7, R5, R26, R5, 0x5 ;  /* 0x0000001a05077211 */ /* 0x000fe200078f2805 */
[----:B------:R-:W-:Y:S01]  /*13b0*/  IMAD.IADD R24, R24, 0x1, R11 ;  /* 0x0000000118187824 */ /* 0x000fe200078e020b */
[----:B------:R-:W-:Y:S02]  /*13c0*/  LOP3.LUT R28, R28, R25, RZ, 0x3c, !PT ;  /* 0x000000191c1c7212 */ /* 0x000fe400078e3cff */
[----:B------:R-:W-:Y:S02]  /*13d0*/  IADD3 R7, PT, PT, R7, -0x70e44324, R6 ;  /* 0x8f1bbcdc07077810 */ /* 0x000fe40007ffe006 */
[----:B------:R-:W-:Y:S02]  /*13e0*/  SHF.L.W.U32.HI R11, R5, 0x1e, R5 ;  /* 0x0000001e050b7819 */ /* 0x000fe40000010e05 */
[----:B------:R-:W-:-:S02]  /*13f0*/  LOP3.LUT R13, R16, R17, R4, 0x96, !PT ;  /* 0x00000011100d7212 */ /* 0x000fc400078e9604 */
[----:B------:R-:W-:Y:S02]  /*1400*/  SHF.L.W.U32.HI R5, R28, 0x1, R28 ;  /* 0x000000011c057819 */ /* 0x000fe40000010e1c */
[--C-:B------:R-:W-:Y:S02]  /*1410*/  LEA.HI R24, R7, R24, R7.reuse, 0x5 ;  /* 0x0000001807187211 */ /* 0x100fe400078f2807 */
[--C-:B------:R-:W-:Y:S02]  /*1420*/  LOP3.LUT R26, R11, R22, R7.reuse, 0xe8, !PT ;  /* 0x000000160b1a7212 */ /* 0x100fe400078ee807 */
[----:B------:R-:W-:Y:S02]  /*1430*/  LOP3.LUT R25, R13, R20, RZ, 0x3c, !PT ;  /* 0x000000140d197212 */ /* 0x000fe400078e3cff */
[----:B------:R-:W-:Y:S01]  /*1440*/  SHF.L.W.U32.HI R20, R7, 0x1e, R7 ;  /* 0x0000001e07147819 */ /* 0x000fe20000010e07 */
[----:B------:R-:W-:Y:S01]  /*1450*/  IMAD.IADD R26, R9, 0x1, R26 ;  /* 0x00000001091a7824 */ /* 0x000fe200078e021a */
[----:B------:R-:W-:-:S02]  /*1460*/  IADD3 R13, PT, PT, R24, -0x70e44324, R5 ;  /* 0x8f1bbcdc180d7810 */ /* 0x000fc40007ffe005 */
[----:B------:R-:W-:Y:S02]  /*1470*/  SHF.L.W.U32.HI R7, R25, 0x1, R25 ;  /* 0x0000000119077819 */ /* 0x000fe40000010e19 */
[--C-:B------:R-:W-:Y:S02]  /*1480*/  LOP3.LUT R25, R20, R11, R13.reuse, 0xe8, !PT ;  /* 0x0000000b14197212 */ /* 0x100fe400078ee80d */
[----:B------:R-:W-:Y:S02]  /*1490*/  LOP3.LUT R9, R10, R19, R6, 0x96, !PT ;  /* 0x000000130a097212 */ /* 0x000fe400078e9606 */
[----:B------:R-:W-:Y:S01]  /*14a0*/  LEA.HI R26, R13, R26, R13, 0x5 ;  /* 0x0000001a0d1a7211 */ /* 0x000fe200078f280d */
[----:B------:R-:W-:Y:S01]  /*14b0*/  IMAD.IADD R27, R22, 0x1, R25 ;  /* 0x00000001161b7824 */ /* 0x000fe200078e0219 */
[----:B------:R-:W-:Y:S02]  /*14c0*/  LOP3.LUT R9, R9, R18, RZ, 0x3c, !PT ;  /* 0x0000001209097212 */ /* 0x000fe400078e3cff */
[----:B------:R-:W-:-:S02]  /*14d0*/  IADD3 R26, PT, PT, R26, -0x70e44324, R7 ;  /* 0x8f1bbcdc1a1a7810 */ /* 0x000fc40007ffe007 */
[----:B------:R-:W-:Y:S02]  /*14e0*/  SHF.L.W.U32.HI R25, R13, 0x1e, R13 ;  /* 0x0000001e0d197819 */ /* 0x000fe40000010e0d */
[----:B------:R-:W-:Y:S02]  /*14f0*/  LOP3.LUT R13, R8, R12, R5, 0x96, !PT ;  /* 0x0000000c080d7212 */ /* 0x000fe400078e9605 */
[----:B------:R-:W-:Y:S02]  /*1500*/  SHF.L.W.U32.HI R9, R9, 0x1, R9 ;  /* 0x0000000109097819 */ /* 0x000fe40000010e09 */
[--C-:B------:R-:W-:Y:S02]  /*1510*/  LEA.HI R18, R26, R27, R26.reuse, 0x5 ;  /* 0x0000001b1a127211 */ /* 0x100fe400078f281a */
[----:B------:R-:W-:Y:S02]  /*1520*/  LOP3.LUT R24, R25, R20, R26, 0xe8, !PT ;  /* 0x0000001419187212 */ /* 0x000fe400078ee81a */
[----:B------:R-:W-:-:S02]  /*1530*/  LOP3.LUT R22, R13, R16, RZ, 0x3c, !PT ;  /* 0x000000100d167212 */ /* 0x000fc400078e3cff */
[----:B------:R-:W-:Y:S01]  /*1540*/  SHF.L.W.U32.HI R16, R26, 0x1e, R26 ;  /* 0x0000001e1a107819 */ /* 0x000fe20000010e1a */
[----:B------:R-:W-:Y:S01]  /*1550*/  IMAD.IADD R24, R11, 0x1, R24 ;  /* 0x000000010b187824 */ /* 0x000fe200078e0218 */
[----:B------:R-:W-:Y:S02]  /*1560*/  IADD3 R13, PT, PT, R18, -0x70e44324, R9 ;  /* 0x8f1bbcdc120d7810 */ /* 0x000fe40007ffe009 */
[----:B------:R-:W-:Y:S02]  /*1570*/  LOP3.LUT R27, R21, R14, R7, 0x96, !PT ;  /* 0x0000000e151b7212 */ /* 0x000fe400078e9607 */
[--C-:B------:R-:W-:Y:S02]  /*1580*/  LOP3.LUT R29, R16, R25, R13.reuse, 0xe8, !PT ;  /* 0x00000019101d7212 */ /* 0x100fe400078ee80d */
[----:B------:R-:W-:Y:S02]  /*1590*/  SHF.L.W.U32.HI R11, R22, 0x1, R22 ;  /* 0x00000001160b7819 */ /* 0x000fe40000010e16 */
[----:B------:R-:W-:Y:S01]  /*15a0*/  LEA.HI R24, R13, R24, R13, 0x5 ;  /* 0x000000180d187211 */ /* 0x000fe200078f280d */
[----:B------:R-:W-:Y:S01]  /*15b0*/  IMAD.IADD R29, R20, 0x1, R29 ;  /* 0x00000001141d7824 */ /* 0x000fe200078e021d */
[----:B------:R-:W-:-:S02]  /*15c0*/  LOP3.LUT R10, R27, R10, RZ, 0x3c, !PT ;  /* 0x0000000a1b0a7212 */ /* 0x000fc400078e3cff */
[----:B------:R-:W-:Y:S02]  /*15d0*/  IADD3 R24, PT, PT, R24, -0x70e44324, R11 ;  /* 0x8f1bbcdc18187810 */ /* 0x000fe40007ffe00b */
[----:B------:R-:W-:Y:S02]  /*15e0*/  SHF.L.W.U32.HI R27, R13, 0x1e, R13 ;  /* 0x0000001e0d1b7819 */ /* 0x000fe40000010e0d */
[----:B------:R-:W-:Y:S02]  /*15f0*/  LOP3.LUT R18, R23, R0, R9, 0x96, !PT ;  /* 0x0000000017127212 */ /* 0x000fe400078e9609 */
[----:B------:R-:W-:Y:S02]  /*1600*/  SHF.L.W.U32.HI R13, R10, 0x1, R10 ;  /* 0x000000010a0d7819 */ /* 0x000fe40000010e0a */
[--C-:B------:R-:W-:Y:S02]  /*1610*/  LEA.HI R10, R24, R29, R24.reuse, 0x5 ;  /* 0x0000001d180a7211 */ /* 0x100fe400078f2818 */
[----:B------:R-:W-:-:S02]  /*1620*/  LOP3.LUT R20, R27, R16, R24, 0xe8, !PT ;  /* 0x000000101b147212 */ /* 0x000fc400078ee818 */
[----:B------:R-:W-:Y:S02]  /*1630*/  LOP3.LUT R8, R18, R8, RZ, 0x3c, !PT ;  /* 0x0000000812087212 */ /* 0x000fe400078e3cff */
[----:B------:R-:W-:Y:S01]  /*1640*/  SHF.L.W.U32.HI R18, R24, 0x1e, R24 ;  /* 0x0000001e18127819 */ /* 0x000fe20000010e18 */
[----:B------:R-:W-:Y:S01]  /*1650*/  IMAD.IADD R25, R25, 0x1, R20 ;  /* 0x0000000119197824 */ /* 0x000fe200078e0214 */
[----:B------:R-:W-:Y:S02]  /*1660*/  IADD3 R10, PT, PT, R10, -0x70e44324, R13 ;  /* 0x8f1bbcdc0a0a7810 */ /* 0x000fe40007ffe00d */
[----:B------:R-:W-:Y:S02]  /*1670*/  LOP3.LUT R20, R15, R4, R11, 0x96, !PT ;  /* 0x000000040f147212 */ /* 0x000fe400078e960b */
[----:B------:R-:W-:Y:S02]  /*1680*/  LOP3.LUT R29, R18, R27, R10, 0xe8, !PT ;  /* 0x0000001b121d7212 */ /* 0x000fe400078ee80a */
[----:B------:R-:W-:-:S02]  /*1690*/  SHF.L.W.U32.HI R8, R8, 0x1, R8 ;  /* 0x0000000108087819 */ /* 0x000fc40000010e08 */
[----:B------:R-:W-:Y:S01]  /*16a0*/  LEA.HI R25, R10, R25, R10, 0x5 ;  /* 0x000000190a197211 */ /* 0x000fe200078f280a */
[----:B------:R-:W-:Y:S01]  /*16b0*/  IMAD.IADD R16, R16, 0x1, R29 ;  /* 0x0000000110107824 */ /* 0x000fe200078e021d */
[----:B------:R-:W-:Y:S02]  /*16c0*/  LOP3.LUT R20, R20, R21, RZ, 0x3c, !PT ;  /* 0x0000001514147212 */ /* 0x000fe400078e3cff */
[----:B------:R-:W-:Y:S02]  /*16d0*/  IADD3 R25, PT, PT, R25, -0x70e44324, R8 ;  /* 0x8f1bbcdc19197810 */ /* 0x000fe40007ffe008 */
[----:B------:R-:W-:Y:S02]  /*16e0*/  SHF.L.W.U32.HI R21, R10, 0x1e, R10 ;  /* 0x0000001e0a157819 */ /* 0x000fe40000010e0a */
[----:B------:R-:W-:Y:S02]  /*16f0*/  LOP3.LUT R22, R17, R6, R13, 0x96, !PT ;  /* 0x0000000611167212 */ /* 0x000fe400078e960d */
[----:B------:R-:W-:-:S02]  /*1700*/  SHF.L.W.U32.HI R10, R20, 0x1, R20 ;  /* 0x00000001140a7819 */ /* 0x000fc40000010e14 */
[--C-:B------:R-:W-:Y:S02]  /*1710*/  LEA.HI R29, R25, R16, R25.reuse, 0x5 ;  /* 0x00000010191d7211 */ /* 0x100fe400078f2819 */
[--C-:B------:R-:W-:Y:S02]  /*1720*/  LOP3.LUT R24, R21, R18, R25.reuse, 0xe8, !PT ;  /* 0x0000001215187212 */ /* 0x100fe400078ee819 */
[----:B------:R-:W-:Y:S02]  /*1730*/  LOP3.LUT R16, R22, R23, RZ, 0x3c, !PT ;  /* 0x0000001716107212 */ /* 0x000fe400078e3cff */
[----:B------:R-:W-:Y:S01]  /*1740*/  SHF.L.W.U32.HI R22, R25, 0x1e, R25 ;  /* 0x0000001e19167819 */ /* 0x000fe20000010e19 */
[----:B------:R-:W-:Y:S01]  /*1750*/  IMAD.IADD R27, R27, 0x1, R24 ;  /* 0x000000011b1b7824 */ /* 0x000fe200078e0218 */
[----:B------:R-:W-:Y:S02]  /*1760*/  IADD3 R20, PT, PT, R29, -0x70e44324, R10 ;  /* 0x8f1bbcdc1d147810 */ /* 0x000fe40007ffe00a */
[----:B------:R-:W-:-:S02]  /*1770*/  SHF.L.W.U32.HI R16, R16, 0x1, R16 ;  /* 0x0000000110107819 */ /* 0x000fc40000010e10 */
[--C-:B------:R-:W-:Y:S02]  /*1780*/  LOP3.LUT R23, R22, R21, R20.reuse, 0xe8, !PT ;  /* 0x0000001516177212 */ /* 0x100fe400078ee814 */
[----:B------:R-:W-:Y:S02]  /*1790*/  LEA.HI R27, R20, R27, R20, 0x5 ;  /* 0x0000001b141b7211 */ /* 0x000fe400078f2814 */
[----:B------:R-:W-:Y:S01]  /*17a0*/  LOP3.LUT R24, R19, R5, R8, 0x96, !PT ;  /* 0x0000000513187212 */ /* 0x000fe200078e9608 */
[----:B------:R-:W-:Y:S01]  /*17b0*/  IMAD.IADD R26, R18, 0x1, R23 ;  /* 0x00000001121a7824 */ /* 0x000fe200078e0217 */
[----:B------:R-:W-:Y:S02]  /*17c0*/  IADD3 R27, PT, PT, R27, -0x70e44324, R16 ;  /* 0x8f1bbcdc1b1b7810 */ /* 0x000fe40007ffe010 */
[----:B------:R-:W-:Y:S02]  /*17d0*/  LOP3.LUT R24, R24, R15, RZ, 0x3c, !PT ;  /* 0x0000000f18187212 */ /* 0x000fe400078e3cff */
[----:B------:R-:W-:-:S02]  /*17e0*/  SHF.L.W.U32.HI R23, R20, 0x1e, R20 ;  /* 0x0000001e14177819 */ /* 0x000fc40000010e14 */
[--C-:B------:R-:W-:Y:S02]  /*17f0*/  LEA.HI R15, R27, R26, R27.reuse, 0x5 ;  /* 0x0000001a1b0f7211 */ /* 0x100fe400078f281b */
[----:B------:R-:W-:Y:S02]  /*1800*/  SHF.L.W.U32.HI R18, R24, 0x1, R24 ;  /* 0x0000000118127819 */ /* 0x000fe40000010e18 */
[--C-:B------:R-:W-:Y:S02]  /*1810*/  LOP3.LUT R26, R23, R22, R27.reuse, 0xe8, !PT ;  /* 0x00000016171a7212 */ /* 0x100fe400078ee81b */
[----:B------:R-:W-:Y:S02]  /*1820*/  LOP3.LUT R20, R12, R7, R10, 0x96, !PT ;  /* 0x000000070c147212 */ /* 0x000fe400078e960a */
[----:B------:R-:W-:Y:S01]  /*1830*/  SHF.L.W.U32.HI R24, R27, 0x1e, R27 ;  /* 0x0000001e1b187819 */ /* 0x000fe20000010e1b */
[----:B------:R-:W-:Y:S01]  /*1840*/  IMAD.IADD R26, R21, 0x1, R26 ;  /* 0x00000001151a7824 */ /* 0x000fe200078e021a */
[----:B------:R-:W-:-:S02]  /*1850*/  IADD3 R15, PT, PT, R15, -0x70e44324, R18 ;  /* 0x8f1bbcdc0f0f7810 */ /* 0x000fc40007ffe012 */
[----:B------:R-:W-:Y:S02]  /*1860*/  LOP3.LUT R20, R20, R17, RZ, 0x3c, !PT ;  /* 0x0000001114147212 */ /* 0x000fe400078e3cff */
[----:B------:R-:W-:Y:S02]  /*1870*/  LOP3.LUT R21, R24, R23, R15, 0xe8, !PT ;  /* 0x0000001718157212 */ /* 0x000fe400078ee80f */
[----:B------:R-:W-:Y:S02]  /*1880*/  LOP3.LUT R28, R14, R9, R16, 0x96, !PT ;  /* 0x000000090e1c7212 */ /* 0x000fe400078e9610 */
[----:B------:R-:W-:Y:S01]  /*1890*/  SHF.L.W.U32.HI R20, R20, 0x1, R20 ;  /* 0x0000000114147819 */ /* 0x000fe20000010e14 */
[----:B------:R-:W-:Y:S01]  /*18a0*/  IMAD.IADD R22, R22, 0x1, R21 ;  /* 0x0000000116167824 */ /* 0x000fe200078e0215 */
[----:B------:R-:W-:Y:S02]  /*18b0*/  LEA.HI R17, R15, R26, R15, 0x5 ;  /* 0x0000001a0f117211 */ /* 0x000fe400078f280f */
        /* <DEDUP_REMOVED lines=11> */
[----:B------:R-:W-:Y:S02]  /*1970*/  SHF.L.W.U32.HI R17, R25, 0x1, R25 ;  /* 0x0000000119117819 */ /* 0x000fe40000010e19 */
[----:B------:R-:W-:Y:S02]  /*1980*/  LOP3.LUT R25, R12, R21, R19, 0xe8, !PT ;  /* 0x000000150c197212 */ /* 0x000fe400078ee813 */
[----:B------:R-:W-:-:S02]  /*1990*/  LOP3.LUT R23, R4, R13, R20, 0x96, !PT ;  /* 0x0000000d04177212 */ /* 0x000fc400078e9614 */
[----:B------:R-:W-:Y:S01]  /*19a0*/  LEA.HI R26, R19, R26, R19, 0x5 ;  /* 0x0000001a131a7211 */ /* 0x000fe200078f2813 */
[----:B------:R-:W-:Y:S01]  /*19b0*/  IMAD.IADD R27, R24, 0x1, R25 ;  /* 0x00000001181b7824 */ /* 0x000fe200078e0219 */
[----:B------:R-:W-:Y:S02]  /*19c0*/  LOP3.LUT R23, R23, R14, RZ, 0x3c, !PT ;  /* 0x0000000e17177212 */ /* 0x000fe400078e3cff */
[----:B------:R-:W-:Y:S02]  /*19d0*/  IADD3 R26, PT, PT, R26, -0x70e44324, R17 ;  /* 0x8f1bbcdc1a1a7810 */ /* 0x000fe40007ffe011 */
[----:B------:R-:W-:Y:S02]  /*19e0*/  SHF.L.W.U32.HI R25, R19, 0x1e, R19 ;  /* 0x0000001e13197819 */ /* 0x000fe40000010e13 */
[----:B------:R-:W-:Y:S02]  /*19f0*/  LOP3.LUT R29, R6, R8, R15, 0x96, !PT ;  /* 0x00000008061d7212 */ /* 0x000fe400078e960f */
[----:B------:R-:W-:-:S02]  /*1a00*/  SHF.L.W.U32.HI R19, R23, 0x1, R23 ;  /* 0x0000000117137819 */ /* 0x000fc40000010e17 */
[C-C-:B------:R-:W-:Y:S02]  /*1a10*/  LEA.HI R22, R26.reuse, R27, R26.reuse, 0x5 ;  /* 0x0000001b1a167211 */ /* 0x140fe400078f281a */
[--C-:B------:R-:W-:Y:S02]  /*1a20*/  LOP3.LUT R24, R25, R12, R26.reuse, 0xe8, !PT ;  /* 0x0000000c19187212 */ /* 0x100fe400078ee81a */
[----:B------:R-:W-:Y:S02]  /*1a30*/  LOP3.LUT R29, R29, R0, RZ, 0x3c, !PT ;  /* 0x000000001d1d7212 */ /* 0x000fe400078e3cff */
[----:B------:R-:W-:Y:S01]  /*1a40*/  SHF.L.W.U32.HI R14, R26, 0x1e, R26 ;  /* 0x0000001e1a0e7819 */ /* 0x000fe20000010e1a */
[----:B------:R-:W-:Y:S01]  /*1a50*/  IMAD.IADD R23, R21, 0x1, R24 ;  /* 0x0000000115177824 */ /* 0x000fe200078e0218 */
[----:B------:R-:W-:Y:S02]  /*1a60*/  IADD3 R0, PT, PT, R22, -0x70e44324, R19 ;  /* 0x8f1bbcdc16007810 */ /* 0x000fe40007ffe013 */
[----:B------:R-:W-:-:S02]  /*1a70*/  SHF.L.W.U32.HI R21, R29, 0x1, R29 ;  /* 0x000000011d157819 */ /* 0x000fc40000010e1d */
[--C-:B------:R-:W-:Y:S02]  /*1a80*/  LOP3.LUT R29, R14, R25, R0.reuse, 0xe8, !PT ;  /* 0x000000190e1d7212 */ /* 0x100fe400078ee800 */
[----:B------:R-:W-:Y:S02]  /*1a90*/  LOP3.LUT R27, R5, R10, R17, 0x96, !PT ;  /* 0x0000000a051b7212 */ /* 0x000fe400078e9611 */
[--C-:B------:R-:W-:Y:S01]  /*1aa0*/  LEA.HI R22, R0, R23, R0.reuse, 0x5 ;  /* 0x0000001700167211 */ /* 0x100fe200078f2800 */
[----:B------:R-:W-:Y:S01]  /*1ab0*/  IMAD.IADD R29, R12, 0x1, R29 ;  /* 0x000000010c1d7824 */ /* 0x000fe200078e021d */
[----:B------:R-:W-:Y:S02]  /*1ac0*/  LOP3.LUT R4, R27, R4, RZ, 0x3c, !PT ;  /* 0x000000041b047212 */ /* 0x000fe400078e3cff */
[----:B------:R-:W-:Y:S02]  /*1ad0*/  IADD3 R22, PT, PT, R22, -0x70e44324, R21 ;  /* 0x8f1bbcdc16167810 */ /* 0x000fe40007ffe015 */
[----:B------:R-:W-:-:S02]  /*1ae0*/  SHF.L.W.U32.HI R27, R0, 0x1e, R0 ;  /* 0x0000001e001b7819 */ /* 0x000fc40000010e00 */
[----:B------:R-:W-:Y:S02]  /*1af0*/  SHF.L.W.U32.HI R23, R4, 0x1, R4 ;  /* 0x0000000104177819 */ /* 0x000fe40000010e04 */
[C-C-:B------:R-:W-:Y:S02]  /*1b00*/  LEA.HI R4, R22.reuse, R29, R22.reuse, 0x5 ;  /* 0x0000001d16047211 */ /* 0x140fe400078f2816 */
        /* <DEDUP_REMOVED lines=15> */
[--C-:B------:R-:W-:Y:S02]  /*1c00*/  LEA.HI R29, R25, R14, R25.reuse, 0x5 ;  /* 0x0000000e191d7211 */ /* 0x100fe400078f2819 */
[----:B------:R-:W-:Y:S02]  /*1c10*/  SHF.L.W.U32.HI R4, R6, 0x1, R6 ;  /* 0x0000000106047819 */ /* 0x000fe40000010e06 */
[----:B------:R-:W-:-:S02]  /*1c20*/  LOP3.LUT R14, R5, R12, R25, 0xe8, !PT ;  /* 0x0000000c050e7212 */ /* 0x000fc400078ee819 */
[----:B------:R-:W-:Y:S02]  /*1c30*/  LOP3.LUT R6, R22, R7, RZ, 0x3c, !PT ;  /* 0x0000000716067212 */ /* 0x000fe400078e3cff */
[----:B------:R-:W-:Y:S01]  /*1c40*/  SHF.L.W.U32.HI R22, R25, 0x1e, R25 ;  /* 0x0000001e19167819 */ /* 0x000fe20000010e19 */
[----:B------:R-:W-:Y:S01]  /*1c50*/  IMAD.IADD R14, R27, 0x1, R14 ;  /* 0x000000011b0e7824 */ /* 0x000fe200078e020e */
[----:B------:R-:W-:Y:S02]  /*1c60*/  IADD3 R7, PT, PT, R29, -0x70e44324, R4 ;  /* 0x8f1bbcdc1d077810 */ /* 0x000fe40007ffe004 */
[----:B------:R-:W-:Y:S02]  /*1c70*/  SHF.L.W.U32.HI R6, R6, 0x1, R6 ;  /* 0x0000000106067819 */ /* 0x000fe40000010e06 */
[--C-:B------:R-:W-:Y:S02]  /*1c80*/  LOP3.LUT R27, R22, R5, R7.reuse, 0xe8, !PT ;  /* 0x00000005161b7212 */ /* 0x100fe400078ee807 */
[----:B------:R-:W-:-:S02]  /*1c90*/  LEA.HI R25, R7, R14, R7, 0x5 ;  /* 0x0000000e07197211 */ /* 0x000fc400078f2807 */
[----:B------:R-:W-:Y:S01]  /*1ca0*/  LOP3.LUT R24, R13, R15, R0, 0x96, !PT ;  /* 0x0000000f0d187212 */ /* 0x000fe200078e9600 */
[----:B------:R-:W-:Y:S01]  /*1cb0*/  IMAD.IADD R14, R12, 0x1, R27 ;  /* 0x000000010c0e7824 */ /* 0x000fe200078e021b */
[----:B------:R-:W-:Y:S02]  /*1cc0*/  IADD3 R25, PT, PT, R25, -0x70e44324, R6 ;  /* 0x8f1bbcdc19197810 */ /* 0x000fe40007ffe006 */
[----:B------:R-:W-:Y:S02]  /*1cd0*/  LOP3.LUT R24, R24, R9, RZ, 0x3c, !PT ;  /* 0x0000000918187212 */ /* 0x000fe400078e3cff */
[----:B------:R-:W-:Y:S02]  /*1ce0*/  SHF.L.W.U32.HI R7, R7, 0x1e, R7 ;  /* 0x0000001e07077819 */ /* 0x000fe40000010e07 */
[----:B------:R-:W-:Y:S02]  /*1cf0*/  LEA.HI R9, R25, R14, R25, 0x5 ;  /* 0x0000000e19097211 */ /* 0x000fe400078f2819 */
[----:B------:R-:W-:-:S02]  /*1d00*/  LOP3.LUT R26, R8, R17, R4, 0x96, !PT ;  /* 0x00000011081a7212 */ /* 0x000fc400078e9604 */
[----:B------:R-:W-:Y:S02]  /*1d10*/  SHF.L.W.U32.HI R12, R24, 0x1, R24 ;  /* 0x00000001180c7819 */ /* 0x000fe40000010e18 */
[C---:B------:R-:W-:Y:S02]  /*1d20*/  LOP3.LUT R14, R25.reuse, R7, R22, 0x96, !PT ;  /* 0x00000007190e7212 */ /* 0x040fe400078e9616 */
[----:B------:R-:W-:Y:S02]  /*1d30*/  LOP3.LUT R26, R26, R11, RZ, 0x3c, !PT ;  /* 0x0000000b1a1a7212 */ /* 0x000fe400078e3cff */
[----:B------:R-:W-:Y:S01]  /*1d40*/  SHF.L.W.U32.HI R24, R25, 0x1e, R25 ;  /* 0x0000001e19187819 */ /* 0x000fe20000010e19 */
[----:B------:R-:W-:Y:S01]  /*1d50*/  IMAD.IADD R28, R5, 0x1, R14 ;  /* 0x00000001051c7824 */ /* 0x000fe200078e020e */
[----:B------:R-:W-:Y:S02]  /*1d60*/  IADD3 R9, PT, PT, R9, -0x70e44324, R12 ;  /* 0x8f1bbcdc09097810 */ /* 0x000fe40007ffe00c */
[----:B------:R-:W-:-:S02]  /*1d70*/  SHF.L.W.U32.HI R14, R26, 0x1, R26 ;  /* 0x000000011a0e7819 */ /* 0x000fc40000010e1a */
[C---:B------:R-:W-:Y:S02]  /*1d80*/  LOP3.LUT R11, R9.reuse, R24, R7, 0x96, !PT ;  /* 0x00000018090b7212 */ /* 0x040fe400078e9607 */
[----:B------:R-:W-:Y:S02]  /*1d90*/  LOP3.LUT R26, R10, R19, R6, 0x96, !PT ;  /* 0x000000130a1a7212 */ /* 0x000fe400078e9606 */
[----:B------:R-:W-:Y:S01]  /*1da0*/  LEA.HI R5, R9, R28, R9, 0x5 ;  /* 0x0000001c09057211 */ /* 0x000fe200078f2809 */
[----:B------:R-:W-:Y:S01]  /*1db0*/  IMAD.IADD R22, R22, 0x1, R11 ;  /* 0x0000000116167824 */ /* 0x000fe200078e020b */
[----:B------:R-:W-:Y:S02]  /*1dc0*/  LOP3.LUT R26, R26, R13, RZ, 0x3c, !PT ;  /* 0x0000000d1a1a7212 */ /* 0x000fe400078e3cff */
[----:B------:R-:W-:Y:S02]  /*1dd0*/  IADD3 R13, PT, PT, R5, -0x359d3e2a, R14 ;  /* 0xca62c1d6050d7810 */ /* 0x000fe40007ffe00e */
[----:B------:R-:W-:-:S02]  /*1de0*/  SHF.L.W.U32.HI R11, R9, 0x1e, R9 ;  /* 0x0000001e090b7819 */ /* 0x000fc40000010e09 */
[----:B------:R-:W-:Y:S02]  /*1df0*/  LOP3.LUT R9, R16, R21, R12, 0x96, !PT ;  /* 0x0000001510097212 */ /* 0x000fe400078e960c */
[----:B------:R-:W-:Y:S02]  /*1e00*/  SHF.L.W.U32.HI R5, R26, 0x1, R26 ;  /* 0x000000011a057819 */ /* 0x000fe40000010e1a */
[C-C-:B------:R-:W-:Y:S02]  /*1e10*/  LEA.HI R22, R13.reuse, R22, R13.reuse, 0x5 ;  /* 0x000000160d167211 */ /* 0x140fe400078f280d */
[----:B------:R-:W-:Y:S02]  /*1e20*/  LOP3.LUT R26, R13, R11, R24, 0x96, !PT ;  /* 0x0000000b0d1a7212 */ /* 0x000fe400078e9618 */
[----:B------:R-:W-:Y:S02]  /*1e30*/  LOP3.LUT R25, R9, R8, RZ, 0x3c, !PT ;  /* 0x0000000809197212 */ /* 0x000fe400078e3cff */
[----:B------:R-:W-:Y:S01]  /*1e40*/  SHF.L.W.U32.HI R8, R13, 0x1e, R13 ;  /* 0x0000001e0d087819 */ /* 0x000fe20000010e0d */
[----:B------:R-:W-:Y:S01]  /*1e50*/  IMAD.IADD R26, R7, 0x1, R26 ;  /* 0x00000001071a7824 */ /* 0x000fe200078e021a */
[----:B------:R-:W-:-:S02]  /*1e60*/  IADD3 R9, PT, PT, R22, -0x359d3e2a, R5 ;  /* 0xca62c1d616097810 */ /* 0x000fc40007ffe005 */
[----:B------:R-:W-:Y:S02]  /*1e70*/  SHF.L.W.U32.HI R7, R25, 0x1, R25 ;  /* 0x0000000119077819 */ /* 0x000fe40000010e19 */
[C---:B------:R-:W-:Y:S02]  /*1e80*/  LOP3.LUT R25, R9.reuse, R8, R11, 0x96, !PT ;  /* 0x0000000809197212 */ /* 0x040fe400078e960b */
        /* <DEDUP_REMOVED lines=13> */
[----:B------:R-:W-:Y:S02]  /*1f60*/  IADD3 R13, PT, PT, R22, -0x359d3e2a, R9 ;  /* 0xca62c1d6160d7810 */ /* 0x000fe40007ffe009 */
[----:B------:R-:W-:Y:S02]  /*1f70*/  SHF.L.W.U32.HI R11, R29, 0x1, R29 ;  /* 0x000000011d0b7819 */ /* 0x000fe40000010e1d */
[----:B------:R-:W-:Y:S02]  /*1f80*/  LOP3.LUT R29, R13, R10, R25, 0x96, !PT ;  /* 0x0000000a0d1d7212 */ /* 0x000fe400078e9619 */
[----:B------:R-:W-:Y:S02]  /*1f90*/  LOP3.LUT R27, R15, R4, R7, 0x96, !PT ;  /* 0x000000040f1b7212 */ /* 0x000fe400078e9607 */
[----:B------:R-:W-:Y:S01]  /*1fa0*/  LEA.HI R24, R13, R24, R13, 0x5 ;  /* 0x000000180d187211 */ /* 0x000fe200078f280d */
[----:B------:R-:W-:Y:S01]  /*1fb0*/  IMAD.IADD R29, R8, 0x1, R29 ;  /* 0x00000001081d7824 */ /* 0x000fe200078e021d */
[----:B------:R-:W-:-:S02]  /*1fc0*/  LOP3.LUT R18, R27, R18, RZ, 0x3c, !PT ;  /* 0x000000121b127212 */ /* 0x000fc400078e3cff */
[----:B------:R-:W-:Y:S02]  /*1fd0*/  IADD3 R24, PT, PT, R24, -0x359d3e2a, R11 ;  /* 0xca62c1d618187810 */ /* 0x000fe40007ffe00b */
[----:B------:R-:W-:Y:S02]  /*1fe0*/  SHF.L.W.U32.HI R27, R13, 0x1e, R13 ;  /* 0x0000001e0d1b7819 */ /* 0x000fe40000010e0d */
[----:B------:R-:W-:Y:S02]  /*1ff0*/  SHF.L.W.U32.HI R13, R18, 0x1, R18 ;  /* 0x00000001120d7819 */ /* 0x000fe40000010e12 */
[C---:B------:R-:W-:Y:S02]  /*2000*/  LEA.HI R16, R24.reuse, R29, R24, 0x5 ;  /* 0x0000001d18107211 */ /* 0x040fe400078f2818 */
[----:B------:R-:W-:Y:S02]  /*2010*/  LOP3.LUT R22, R24, R27, R10, 0x96, !PT ;  /* 0x0000001b18167212 */ /* 0x000fe400078e960a */
[----:B------:R-:W-:-:S02]  /*2020*/  LOP3.LUT R8, R17, R6, R9, 0x96, !PT ;  /* 0x0000000611087212 */ /* 0x000fc400078e9609 */
[----:B------:R-:W-:Y:S01]  /*2030*/  SHF.L.W.U32.HI R18, R24, 0x1e, R24 ;  /* 0x0000001e18127819 */ /* 0x000fe20000010e18 */
[----:B------:R-:W-:Y:S01]  /*2040*/  IMAD.IADD R25, R25, 0x1, R22 ;  /* 0x0000000119197824 */ /* 0x000fe200078e0216 */
[----:B------:R-:W-:Y:S02]  /*2050*/  IADD3 R16, PT, PT, R16, -0x359d3e2a, R13 ;  /* 0xca62c1d610107810 */ /* 0x000fe40007ffe00d */
[----:B------:R-:W-:Y:S02]  /*2060*/  LOP3.LUT R8, R8, R20, RZ, 0x3c, !PT ;  /* 0x0000001408087212 */ /* 0x000fe400078e3cff */
[----:B------:R-:W-:Y:S02]  /*2070*/  LOP3.LUT R29, R16, R18, R27, 0x96, !PT ;  /* 0x00000012101d7212 */ /* 0x000fe400078e961b */
[----:B------:R-:W-:Y:S02]  /*2080*/  LOP3.LUT R20, R19, R12, R11, 0x96, !PT ;  /* 0x0000000c13147212 */ /* 0x000fe400078e960b */
[----:B------:R-:W-:Y:S01]  /*2090*/  SHF.L.W.U32.HI R8, R8, 0x1, R8 ;  /* 0x0000000108087819 */ /* 0x000fe20000010e08 */
[----:B------:R-:W-:Y:S01]  /*20a0*/  IMAD.IADD R22, R10, 0x1, R29 ;  /* 0x000000010a167824 */ /* 0x000fe200078e021d */
[----:B------:R-:W-:-:S02]  /*20b0*/  LEA.HI R25, R16, R25, R16, 0x5 ;  /* 0x0000001910197211 */ /* 0x000fc400078f2810 */
[----:B------:R-:W-:Y:S02]  /*20c0*/  LOP3.LUT R20, R20, R15, RZ, 0x3c, !PT ;  /* 0x0000000f14147212 */ /* 0x000fe400078e3cff */
[----:B------:R-:W-:Y:S02]  /*20d0*/  IADD3 R25, PT, PT, R25, -0x359d3e2a, R8 ;  /* 0xca62c1d619197810 */ /* 0x000fe40007ffe008 */
[----:B------:R-:W-:Y:S02]  /*20e0*/  SHF.L.W.U32.HI R15, R16, 0x1e, R16 ;  /* 0x0000001e100f7819 */ /* 0x000fe40000010e10 */
[----:B------:R-:W-:Y:S02]  /*20f0*/  LOP3.LUT R16, R21, R14, R13, 0x96, !PT ;  /* 0x0000000e15107212 */ /* 0x000fe400078e960d */
[----:B------:R-:W-:Y:S02]  /*2100*/  SHF.L.W.U32.HI R10, R20, 0x1, R20 ;  /* 0x00000001140a7819 */ /* 0x000fe40000010e14 */
[----:B------:R-:W-:-:S02]  /*2110*/  LEA.HI R29, R25, R22, R25, 0x5 ;  /* 0x00000016191d7211 */ /* 0x000fc400078f2819 */
[C---:B------:R-:W-:Y:S02]  /*2120*/  LOP3.LUT R20, R25.reuse, R15, R18, 0x96, !PT ;  /* 0x0000000f19147212 */ /* 0x040fe400078e9612 */
[----:B------:R-:W-:Y:S02]  /*2130*/  LOP3.LUT R16, R16, R17, RZ, 0x3c, !PT ;  /* 0x0000001110107212 */ /* 0x000fe400078e3cff */
[----:B------:R-:W-:Y:S01]  /*2140*/  SHF.L.W.U32.HI R22, R25, 0x1e, R25 ;  /* 0x0000001e19167819 */ /* 0x000fe20000010e19 */
[----:B------:R-:W-:Y:S01]  /*2150*/  IMAD.IADD R20, R27, 0x1, R20 ;  /* 0x000000011b147824 */ /* 0x000fe200078e0214 */
[----:B------:R-:W-:Y:S02]  /*2160*/  IADD3 R17, PT, PT, R29, -0x359d3e2a, R10 ;  /* 0xca62c1d61d117810 */ /* 0x000fe40007ffe00a */
[----:B------:R-:W-:Y:S02]  /*2170*/  SHF.L.W.U32.HI R16, R16, 0x1, R16 ;  /* 0x0000000110107819 */ /* 0x000fe40000010e10 */
[----:B------:R-:W-:-:S02]  /*2180*/  LOP3.LUT R27, R17, R22, R15, 0x96, !PT ;  /* 0x00000016111b7212 */ /* 0x000fc400078e960f */
[----:B------:R-:W-:Y:S02]  /*2190*/  LEA.HI R25, R17, R20, R17, 0x5 ;  /* 0x0000001411197211 */ /* 0x000fe400078f2811 */
[----:B------:R-:W-:Y:S01]  /*21a0*/  LOP3.LUT R24, R23, R5, R8, 0x96, !PT ;  /* 0x0000000517187212 */ /* 0x000fe200078e9608 */
[----:B------:R-:W-:Y:S01]  /*21b0*/  IMAD.IADD R20, R18, 0x1, R27 ;  /* 0x0000000112147824 */ /* 0x000fe200078e021b */
[----:B------:R-:W-:Y:S02]  /*21c0*/  IADD3 R25, PT, PT, R25, -0x359d3e2a, R16 ;  /* 0xca62c1d619197810 */ /* 0x000fe40007ffe010 */
[----:B------:R-:W-:Y:S02]  /*21d0*/  LOP3.LUT R24, R24, R19, RZ, 0x3c, !PT ;  /* 0x0000001318187212 */ /* 0x000fe400078e3cff */
[----:B------:R-:W-:Y:S02]  /*21e0*/  SHF.L.W.U32.HI R17, R17, 0x1e, R17 ;  /* 0x0000001e11117819 */ /* 0x000fe40000010e11 */
[----:B------:R-:W-:-:S02]  /*21f0*/  LEA.HI R19, R25, R20, R25, 0x5 ;  /* 0x0000001419137211 */ /* 0x000fc400078f2819 */
[----:B------:R-:W-:Y:S02]  /*2200*/  SHF.L.W.U32.HI R18, R24, 0x1, R24 ;  /* 0x0000000118127819 */ /* 0x000fe40000010e18 */
[C---:B------:R-:W-:Y:S02]  /*2210*/  LOP3.LUT R20, R25.reuse, R17, R22, 0x96, !PT ;  /* 0x0000001119147212 */ /* 0x040fe400078e9616 */
[----:B------:R-:W-:Y:S02]  /*2220*/  LOP3.LUT R26, R0, R7, R10, 0x96, !PT ;  /* 0x00000007001a7212 */ /* 0x000fe400078e960a */
[----:B------:R-:W-:Y:S01]  /*2230*/  SHF.L.W.U32.HI R24, R25, 0x1e, R25 ;  /* 0x0000001e19187819 */ /* 0x000fe20000010e19 */
[----:B------:R-:W-:Y:S01]  /*2240*/  IMAD.IADD R28, R15, 0x1, R20 ;  /* 0x000000010f1c7824 */ /* 0x000fe200078e0214 */
[----:B------:R-:W-:Y:S02]  /*2250*/  IADD3 R19, PT, PT, R19, -0x359d3e2a, R18 ;  /* 0xca62c1d613137810 */ /* 0x000fe40007ffe012 */
[----:B------:R-:W-:-:S02]  /*2260*/  LOP3.LUT R26, R26, R21, RZ, 0x3c, !PT ;  /* 0x000000151a1a7212 */ /* 0x000fc400078e3cff */
[C---:B------:R-:W-:Y:S02]  /*2270*/  LOP3.LUT R25, R19.reuse, R24, R17, 0x96, !PT ;  /* 0x0000001813197212 */ /* 0x040fe400078e9611 */
[----:B------:R-:W-:Y:S02]  /*2280*/  LOP3.LUT R21, R4, R9, R16, 0x96, !PT ;  /* 0x0000000904157212 */ /* 0x000fe400078e9610 */
[----:B------:R-:W-:Y:S01]  /*2290*/  SHF.L.W.U32.HI R20, R26, 0x1, R26 ;  /* 0x000000011a147819 */ /* 0x000fe20000010e1a */
[----:B------:R-:W-:Y:S01]  /*22a0*/  IMAD.IADD R22, R22, 0x1, R25 ;  /* 0x0000000116167824 */ /* 0x000fe200078e0219 */
[----:B------:R-:W-:Y:S02]  /*22b0*/  LEA.HI R15, R19, R28, R19, 0x5 ;  /* 0x0000001c130f7211 */ /* 0x000fe400078f2813 */
        /* <DEDUP_REMOVED lines=12> */
[C---:B------:R-:W-:Y:S02]  /*2380*/  LOP3.LUT R25, R21.reuse, R0, R19, 0x96, !PT ;  /* 0x0000000015197212 */ /* 0x040fe400078e9613 */
[----:B------:R-:W-:Y:S02]  /*2390*/  LOP3.LUT R23, R12, R13, R20, 0x96, !PT ;  /* 0x0000000d0c177212 */ /* 0x000fe400078e9614 */
[----:B------:R-:W-:Y:S01]  /*23a0*/  LEA.HI R26, R21, R26, R21, 0x5 ;  /* 0x0000001a151a7211 */ /* 0x000fe200078f2815 */
[----:B------:R-:W-:Y:S01]  /*23b0*/  IMAD.IADD R25, R24, 0x1, R25 ;  /* 0x0000000118197824 */ /* 0x000fe200078e0219 */
[----:B------:R-:W-:-:S02]  /*23c0*/  LOP3.LUT R4, R23, R4, RZ, 0x3c, !PT ;  /* 0x0000000417047212 */ /* 0x000fc400078e3cff */
[----:B------:R-:W-:Y:S02]  /*23d0*/  IADD3 R26, PT, PT, R26, -0x359d3e2a, R17 ;  /* 0xca62c1d61a1a7810 */ /* 0x000fe40007ffe011 */
[----:B------:R-:W-:Y:S02]  /*23e0*/  SHF.L.W.U32.HI R21, R21, 0x1e, R21 ;  /* 0x0000001e15157819 */ /* 0x000fe40000010e15 */
[----:B------:R-:W-:Y:S02]  /*23f0*/  LOP3.LUT R23, R14, R8, R15, 0x96, !PT ;  /* 0x000000080e177212 */ /* 0x000fe400078e960f */
[----:B------:R-:W-:Y:S02]  /*2400*/  SHF.L.W.U32.HI R4, R4, 0x1, R4 ;  /* 0x0000000104047819 */ /* 0x000fe40000010e04 */
[C---:B------:R-:W-:Y:S02]  /*2410*/  LEA.HI R25, R26.reuse, R25, R26, 0x5 ;  /* 0x000000191a197211 */ /* 0x040fe400078f281a */
[----:B------:R-:W-:-:S02]  /*2420*/  LOP3.LUT R22, R26, R21, R0, 0x96, !PT ;  /* 0x000000151a167212 */ /* 0x000fc400078e9600 */
[----:B------:R-:W-:Y:S02]  /*2430*/  LOP3.LUT R23, R23, R6, RZ, 0x3c, !PT ;  /* 0x0000000617177212 */ /* 0x000fe400078e3cff */
[----:B------:R-:W-:Y:S01]  /*2440*/  SHF.L.W.U32.HI R6, R26, 0x1e, R26 ;  /* 0x0000001e1a067819 */ /* 0x000fe20000010e1a */
[----:B------:R-:W-:Y:S01]  /*2450*/  IMAD.IADD R19, R19, 0x1, R22 ;  /* 0x0000000113137824 */ /* 0x000fe200078e0216 */
[----:B------:R-:W-:Y:S02]  /*2460*/  IADD3 R8, PT, PT, R25, -0x359d3e2a, R4 ;  /* 0xca62c1d619087810 */ /* 0x000fe40007ffe004 */
[----:B------:R-:W-:Y:S02]  /*2470*/  LOP3.LUT R17, R5, R10, R17, 0x96, !PT ;  /* 0x0000000a05117212 */ /* 0x000fe400078e9611 */
[----:B------:R-:W-:Y:S02]  /*2480*/  SHF.L.W.U32.HI R10, R23, 0x1, R23 ;  /* 0x00000001170a7819 */ /* 0x000fe40000010e17 */
[----:B------:R-:W-:-:S02]  /*2490*/  LOP3.LUT R23, R8, R6, R21, 0x96, !PT ;  /* 0x0000000608177212 */ /* 0x000fc400078e9615 */
[----:B------:R-:W-:Y:S02]  /*24a0*/  LEA.HI R19, R8, R19, R8, 0x5 ;  /* 0x0000001308137211 */ /* 0x000fe400078f2808 */
[----:B------:R-:W-:Y:S01]  /*24b0*/  LOP3.LUT R12, R17, R12, RZ, 0x3c, !PT ;  /* 0x0000000c110c7212 */ /* 0x000fe200078e3cff */
[----:B------:R-:W-:Y:S01]  /*24c0*/  IMAD.IADD R22, R0, 0x1, R23 ;  /* 0x0000000100167824 */ /* 0x000fe200078e0217 */
[----:B------:R-:W-:Y:S02]  /*24d0*/  IADD3 R19, PT, PT, R19, -0x359d3e2a, R10 ;  /* 0xca62c1d613137810 */ /* 0x000fe40007ffe00a */
[----:B------:R-:W-:Y:S02]  /*24e0*/  SHF.L.W.U32.HI R17, R8, 0x1e, R8 ;  /* 0x0000001e08117819 */ /* 0x000fe40000010e08 */
[----:B------:R-:W-:Y:S02]  /*24f0*/  SHF.L.W.U32.HI R0, R12, 0x1, R12 ;  /* 0x000000010c007819 */ /* 0x000fe40000010e0c */
[----:B------:R-:W-:-:S02]  /*2500*/  LEA.HI R23, R19, R22, R19, 0x5 ;  /* 0x0000001613177211 */ /* 0x000fc400078f2813 */
[----:B------:R-:W-:Y:S02]  /*2510*/  LOP3.LUT R8, R19, R17, R6, 0x96, !PT ;  /* 0x0000001113087212 */ /* 0x000fe400078e9606 */
[----:B------:R-:W-:Y:S02]  /*2520*/  LOP3.LUT R25, R7, R16, R4, 0x96, !PT ;  /* 0x0000001007197212 */ /* 0x000fe400078e9604 */
[----:B------:R-:W-:Y:S01]  /*2530*/  SHF.L.W.U32.HI R4, R19, 0x1e, R19 ;  /* 0x0000001e13047819 */ /* 0x000fe20000010e13 */
[----:B------:R-:W-:Y:S01]  /*2540*/  IMAD.IADD R12, R21, 0x1, R8 ;  /* 0x00000001150c7824 */ /* 0x000fe200078e0208 */
[----:B------:R-:W-:Y:S02]  /*2550*/  IADD3 R23, PT, PT, R23, -0x359d3e2a, R0 ;  /* 0xca62c1d617177810 */ /* 0x000fe40007ffe000 */
[----:B------:R-:W-:Y:S02]  /*2560*/  LOP3.LUT R25, R25, R14, RZ, 0x3c, !PT ;  /* 0x0000000e19197212 */ /* 0x000fe400078e3cff */
[----:B------:R-:W-:-:S02]  /*2570*/  LOP3.LUT R21, R23, R4, R17, 0x96, !PT ;  /* 0x0000000417157212 */ /* 0x000fc400078e9611 */
[----:B------:R-:W-:Y:S02]  /*2580*/  SHF.L.W.U32.HI R8, R25, 0x1, R25 ;  /* 0x0000000119087819 */ /* 0x000fe40000010e19 */
[----:B------:R-:W-:Y:S01]  /*2590*/  LEA.HI R19, R23, R12, R23, 0x5 ;  /* 0x0000000c17137211 */ /* 0x000fe200078f2817 */
[----:B------:R-:W-:Y:S01]  /*25a0*/  IMAD.IADD R6, R6, 0x1, R21 ;  /* 0x0000000106067824 */ /* 0x000fe200078e0215 */
[----:B------:R-:W-:Y:S02]  /*25b0*/  LOP3.LUT R10, R9, R18, R10, 0x96, !PT ;  /* 0x00000012090a7212 */ /* 0x000fe400078e960a */
[----:B------:R-:W-:Y:S02]  /*25c0*/  IADD3 R19, PT, PT, R19, -0x359d3e2a, R8 ;  /* 0xca62c1d613137810 */ /* 0x000fe40007ffe008 */
[----:B------:R-:W-:Y:S02]  /*25d0*/  LOP3.LUT R10, R10, R5, RZ, 0x3c, !PT ;  /* 0x000000050a0a7212 */ /* 0x000fe400078e3cff */
[----:B------:R-:W-:-:S02]  /*25e0*/  SHF.L.W.U32.HI R12, R23, 0x1e, R23 ;  /* 0x0000001e170c7819 */ /* 0x000fc40000010e17 */
[C-C-:B------:R-:W-:Y:S02]  /*25f0*/  LEA.HI R5, R19.reuse, R6, R19.reuse, 0x5 ;  /* 0x0000000613057211 */ /* 0x140fe400078f2813 */
[----:B------:R-:W-:Y:S02]  /*2600*/  LOP3.LUT R6, R19, R12, R4, 0x96, !PT ;  /* 0x0000000c13067212 */ /* 0x000fe400078e9604 */
[----:B------:R-:W-:Y:S02]  /*2610*/  LEA.HI R5, R10, R5, R10, 0x1 ;  /* 0x000000050a057211 */ /* 0x000fe400078f080a */
[----:B------:R-:W-:Y:S01]  /*2620*/  LOP3.LUT R0, R11, R20, R0, 0x96, !PT ;  /* 0x000000140b007212 */ /* 0x000fe200078e9600 */
[----:B------:R-:W-:Y:S01]  /*2630*/  IMAD.IADD R6, R17, 0x1, R6 ;  /* 0x0000000111067824 */ /* 0x000fe200078e0206 */
[----:B------:R-:W-:Y:S01]  /*2640*/  SHF.L.W.U32.HI R19, R19, 0x1e, R19 ;  /* 0x0000001e13137819 */ /* 0x000fe20000010e13 */
[----:B------:R-:W-:Y:S01]  /*2650*/  VIADD R5, R5, 0xca62c1d6 ;  /* 0xca62c1d605057836 */ /* 0x000fe20000000000 */
[----:B------:R-:W-:-:S02]  /*2660*/  LOP3.LUT R0, R0, R7, RZ, 0x3c, !PT ;  /* 0x0000000700007212 */ /* 0x000fc400078e3cff */
[----:B------:R-:W-:Y:S02]  /*2670*/  LOP3.LUT R8, R13, R15, R8, 0x96, !PT ;  /* 0x0000000f0d087212 */ /* 0x000fe400078e9608 */
[C---:B------:R-:W-:Y:S02]  /*2680*/  LEA.HI R7, R5.reuse, R6, R5, 0x5 ;  /* 0x0000000605077211 */ /* 0x040fe400078f2805 */
[----:B------:R-:W-:Y:S02]  /*2690*/  LOP3.LUT R19, R5, R19, R12, 0x96, !PT ;  /* 0x0000001305137212 */ /* 0x000fe400078e960c */
[----:B------:R-:W-:Y:S02]  /*26a0*/  LEA.HI R7, R0, R7, R0, 0x1 ;  /* 0x0000000700077211 */ /* 0x000fe400078f0800 */
[----:B------:R-:W-:Y:S01]  /*26b0*/  LOP3.LUT R8, R8, R9, RZ, 0x3c, !PT ;  /* 0x0000000908087212 */ /* 0x000fe200078e3cff */
[----:B------:R-:W-:Y:S02]  /*26c0*/  IMAD.IADD R19, R4, 0x1, R19 ;  /* 0x0000000104137824 */ /* 0x000fe400078e0213 */
[----:B------:R-:W-:-:S02]  /*26d0*/  VIADD R0, R7, 0xca62c1d6 ;  /* 0xca62c1d607007836 */ /* 0x000fc40000000000 */
[----:B------:R-:W-:-:S03]  /*26e0*/  VIADD R7, R7, 0xedf9531 ;  /* 0x0edf953107077836 */ /* 0x000fc60000000000 */
[----:B------:R-:W-:Y:S02]  /*26f0*/  LEA.HI R19, R0, R19, R0, 0x5 ;  /* 0x0000001300137211 */ /* 0x000fe400078f2800 */
[----:B------:R-:W-:Y:S02]  /*2700*/  ISETP.GT.U32.AND P0, PT, R7, 0xffff, PT ;  /* 0x0000ffff0700780c */ /* 0x000fe40003f04070 */
[----:B------:R-:W-:-:S04]  /*2710*/  LEA.HI R19, R8, R19, R8, 0x1 ;  /* 0x0000001308137211 */ /* 0x000fc800078f0808 */
[----:B------:R-:W-:-:S13]  /*2720*/  ISETP.NE.OR P0, PT, R19, 0x1a92c259, P0 ;  /* 0x1a92c2591300780c */ /* 0x000fda0000705670 */
[----:B------:R-:W-:Y:S05]  /*2730*/  @P0 EXIT ;  /* 0x000000000000094d */ /* 0x000fea0003800000 */
[----:B------:R-:W0:Y:S01]  /*2740*/  LDC.64 R4, c[0x0][0x380] ;  /* 0x0000e000ff047b82 */ /* 0x000e220000000a00 */
[----:B------:R-:W0:Y:S02]  /*2750*/  LDCU.64 UR4, c[0x0][0x358] ;  /* 0x00006b00ff0477ac */ /* 0x000e240008000a00 */
[----:B0-----:R-:W-:Y:S01]  /*2760*/  STG.E.64 desc[UR4][R4.64], R2 ;  /* 0x0000000204007986 */ /* 0x001fe2000c101b04 */
[----:B------:R-:W-:Y:S05]  /*2770*/  EXIT ;  /* 0x000000000000794d */ /* 0x000fea0003800000 */
.L_x_0:
[----:B------:R-:W-:-:S00]  /*2780*/  BRA `(.L_x_0) ;  /* 0xfffffffc00fc7947 */ /* 0x000fc0000383ffff */
[----:B------:R-:W-:-:S00]  /*2790*/  NOP ;  /* 0x0000000000007918 */ /* 0x000fc00000000000 */
        /* <DEDUP_REMOVED lines=14> */
.L_x_1:


//--------------------- .nv.shared.reserved.0     --------------------------
	.section	.nv.shared.reserved.0,"aw",@nobits
	.weak		__nv_reservedSMEM_offset_0_alias
	.size		__nv_reservedSMEM_offset_0_alias, 0, 64
	.other		__nv_reservedSMEM_offset_0_alias,@"STO_CUDA_RESERVED_SHARED STV_DEFAULT"
__nv_reservedSMEM_offset_0_alias:
	.zero		0
	.zero		64


//--------------------- .nv.constant0._Z11sha1_kernelPyy --------------------------
	.section	.nv.constant0._Z11sha1_kernelPyy,"a",@progbits
	.sectionflags	@""
	.align	4
.nv.constant0._Z11sha1_kernelPyy:
	.zero		912


//--------------------- SYMBOLS --------------------------

	.type		.nv.reservedSmem.offset0,@object
	.size		.nv.reservedSmem.offset0,0x4
